//
// Generated by NVIDIA NVVM Compiler
//
// Compiler Build ID: CL-36424714
// Cuda compilation tools, release 13.0, V13.0.88
// Based on NVVM 20.0.0
//

.version 9.0
.target sm_100
.address_size 64

	// .globl	berk_jones_kernel

.visible .entry berk_jones_kernel(
	.param .u64 .ptr .align 1 berk_jones_kernel_param_0,
	.param .u64 .ptr .align 1 berk_jones_kernel_param_1,
	.param .u32 berk_jones_kernel_param_2,
	.param .u32 berk_jones_kernel_param_3,
	.param .u32 berk_jones_kernel_param_4,
	.param .f64 berk_jones_kernel_param_5,
	.param .f64 berk_jones_kernel_param_6
)
{
	.reg .pred 	%p<27>;
	.reg .b32 	%r<106>;
	.reg .b32 	%f<3>;
	.reg .b64 	%rd<20>;
	.reg .b64 	%fd<206>;

	ld.param.u32 	%r35, [berk_jones_kernel_param_2];
	ld.param.u32 	%r36, [berk_jones_kernel_param_3];
	ld.param.f64 	%fd41, [berk_jones_kernel_param_5];
	ld.param.f64 	%fd42, [berk_jones_kernel_param_6];
	mov.u32 	%r38, %ctaid.y;
	mov.u32 	%r39, %ntid.y;
	mov.u32 	%r40, %tid.y;
	mad.lo.s32 	%r94, %r38, %r39, %r40;
	setp.ge.u32 	%p1, %r94, %r35;
	@%p1 bra 	$L__BB0_27;
	mov.b32 	%r41, 1127219200;
	mov.b32 	%r42, -2147483648;
	mov.b64 	%fd1, {%r42, %r41};
	neg.f64 	%fd2, %fd42;
	mov.u32 	%r43, %ctaid.x;
	mov.u32 	%r44, %ntid.x;
	mov.u32 	%r45, %tid.x;
	mad.lo.s32 	%r3, %r43, %r44, %r45;
	add.s32 	%r46, %r36, 1;
	mul.wide.u32 	%rd5, %r46, 8;
$L__BB0_2:
	setp.ge.u32 	%p2, %r3, %r36;
	@%p2 bra 	$L__BB0_26;
	ld.param.u64 	%rd18, [berk_jones_kernel_param_1];
	cvta.to.global.u64 	%rd4, %rd18;
	add.s64 	%rd6, %rd4, %rd5;
	ld.global.nc.f64 	%fd3, [%rd6];
	mul.wide.u32 	%rd8, %r94, %r36;
	mov.u32 	%r95, %r3;
$L__BB0_4:
	ld.param.u64 	%rd19, [berk_jones_kernel_param_1];
	ld.param.u64 	%rd17, [berk_jones_kernel_param_0];
	add.s32 	%r48, %r95, 1;
	sub.s32 	%r49, %r36, %r95;
	cvt.u64.u32 	%rd7, %r95;
	add.s64 	%rd9, %rd8, %rd7;
	cvta.to.global.u64 	%rd10, %rd17;
	shl.b64 	%rd11, %rd9, 3;
	add.s64 	%rd1, %rd10, %rd11;
	ld.global.f64 	%fd43, [%rd1];
	cvt.rn.f64.u32 	%fd44, %r48;
	cvt.rn.f64.u32 	%fd45, %r49;
	add.f64 	%fd46, %fd44, 0d3FF0000000000000;
	add.f64 	%fd47, %fd44, %fd45;
	add.f64 	%fd48, %fd47, 0d4000000000000000;
	div.rn.f64 	%fd49, %fd46, %fd48;
	setp.gt.f64 	%p3, %fd43, %fd49;
	selp.f64 	%fd4, 0d3FF0000000000000, 0d0000000000000000, %p3;
	mov.f64 	%fd50, 0d3FF0000000000000;
	sub.f64 	%fd51, %fd50, %fd4;
	mul.f64 	%fd52, %fd51, %fd44;
	fma.rn.f64 	%fd5, %fd4, %fd45, %fd52;
	mul.f64 	%fd53, %fd51, %fd45;
	fma.rn.f64 	%fd6, %fd4, %fd44, %fd53;
	mul.f64 	%fd54, %fd43, %fd51;
	sub.f64 	%fd55, %fd50, %fd43;
	fma.rn.f64 	%fd7, %fd55, %fd4, %fd54;
	cvta.to.global.u64 	%rd12, %rd19;
	mul.wide.u32 	%rd13, %r95, 8;
	add.s64 	%rd14, %rd12, %rd13;
	ld.global.nc.f64 	%fd56, [%rd14+8];
	mul.wide.u32 	%rd15, %r49, 8;
	add.s64 	%rd16, %rd12, %rd15;
	ld.global.nc.f64 	%fd57, [%rd16];
	add.f64 	%fd8, %fd56, %fd57;
	{
	.reg .b32 %temp; 
	mov.b64 	{%temp, %r96}, %fd7;
	}
	{
	.reg .b32 %temp; 
	mov.b64 	{%r97, %temp}, %fd7;
	}
	setp.gt.s32 	%p4, %r96, 1048575;
	mov.b32 	%r98, -1023;
	mov.f64 	%fd195, %fd7;
	@%p4 bra 	$L__BB0_6;
	mul.f64 	%fd195, %fd7, 0d4350000000000000;
	{
	.reg .b32 %temp; 
	mov.b64 	{%temp, %r96}, %fd195;
	}
	{
	.reg .b32 %temp; 
	mov.b64 	{%r97, %temp}, %fd195;
	}
	mov.b32 	%r98, -1077;
$L__BB0_6:
	add.s32 	%r51, %r96, -1;
	setp.gt.u32 	%p5, %r51, 2146435070;
	@%p5 bra 	$L__BB0_10;
	shr.u32 	%r54, %r96, 20;
	add.s32 	%r99, %r98, %r54;
	and.b32  	%r55, %r96, 1048575;
	or.b32  	%r56, %r55, 1072693248;
	mov.b64 	%fd196, {%r97, %r56};
	setp.lt.u32 	%p7, %r56, 1073127583;
	@%p7 bra 	$L__BB0_9;
	{
	.reg .b32 %temp; 
	mov.b64 	{%r57, %temp}, %fd196;
	}
	{
	.reg .b32 %temp; 
	mov.b64 	{%temp, %r58}, %fd196;
	}
	add.s32 	%r59, %r58, -1048576;
	mov.b64 	%fd196, {%r57, %r59};
	add.s32 	%r99, %r99, 1;
$L__BB0_9:
	add.f64 	%fd59, %fd196, 0dBFF0000000000000;
	add.f64 	%fd60, %fd196, 0d3FF0000000000000;
	rcp.approx.ftz.f64 	%fd61, %fd60;
	neg.f64 	%fd62, %fd60;
	fma.rn.f64 	%fd63, %fd62, %fd61, 0d3FF0000000000000;
	fma.rn.f64 	%fd64, %fd63, %fd63, %fd63;
	fma.rn.f64 	%fd65, %fd64, %fd61, %fd61;
	mul.f64 	%fd66, %fd59, %fd65;
	fma.rn.f64 	%fd67, %fd59, %fd65, %fd66;
	mul.f64 	%fd68, %fd67, %fd67;
	fma.rn.f64 	%fd69, %fd68, 0d3EB1380B3AE80F1E, 0d3ED0EE258B7A8B04;
	fma.rn.f64 	%fd70, %fd69, %fd68, 0d3EF3B2669F02676F;
	fma.rn.f64 	%fd71, %fd70, %fd68, 0d3F1745CBA9AB0956;
	fma.rn.f64 	%fd72, %fd71, %fd68, 0d3F3C71C72D1B5154;
	fma.rn.f64 	%fd73, %fd72, %fd68, 0d3F624924923BE72D;
	fma.rn.f64 	%fd74, %fd73, %fd68, 0d3F8999999999A3C4;
	fma.rn.f64 	%fd75, %fd74, %fd68, 0d3FB5555555555554;
	sub.f64 	%fd76, %fd59, %fd67;
	add.f64 	%fd77, %fd76, %fd76;
	neg.f64 	%fd78, %fd67;
	fma.rn.f64 	%fd79, %fd78, %fd59, %fd77;
	mul.f64 	%fd80, %fd65, %fd79;
	mul.f64 	%fd81, %fd68, %fd75;
	fma.rn.f64 	%fd82, %fd81, %fd67, %fd80;
	xor.b32  	%r60, %r99, -2147483648;
	mov.b32 	%r61, 1127219200;
	mov.b64 	%fd83, {%r60, %r61};
	sub.f64 	%fd84, %fd83, %fd1;
	fma.rn.f64 	%fd85, %fd84, 0d3FE62E42FEFA39EF, %fd67;
	fma.rn.f64 	%fd86, %fd84, 0dBFE62E42FEFA39EF, %fd85;
	sub.f64 	%fd87, %fd86, %fd67;
	sub.f64 	%fd88, %fd82, %fd87;
	fma.rn.f64 	%fd89, %fd84, 0d3C7ABC9E3B39803F, %fd88;
	add.f64 	%fd197, %fd85, %fd89;
	bra.uni 	$L__BB0_11;
$L__BB0_10:
	fma.rn.f64 	%fd58, %fd195, 0d7FF0000000000000, 0d7FF0000000000000;
	{
	.reg .b32 %temp; 
	mov.b64 	{%temp, %r52}, %fd195;
	}
	and.b32  	%r53, %r52, 2147483647;
	setp.eq.s32 	%p6, %r53, 0;
	selp.f64 	%fd197, 0dFFF0000000000000, %fd58, %p6;
$L__BB0_11:
	mov.f64 	%fd90, 0d3FF0000000000000;
	sub.f64 	%fd198, %fd90, %fd7;
	{
	.reg .b32 %temp; 
	mov.b64 	{%temp, %r100}, %fd198;
	}
	{
	.reg .b32 %temp; 
	mov.b64 	{%r101, %temp}, %fd198;
	}
	setp.gt.s32 	%p8, %r100, 1048575;
	mov.b32 	%r102, -1023;
	@%p8 bra 	$L__BB0_13;
	mul.f64 	%fd198, %fd198, 0d4350000000000000;
	{
	.reg .b32 %temp; 
	mov.b64 	{%temp, %r100}, %fd198;
	}
	{
	.reg .b32 %temp; 
	mov.b64 	{%r101, %temp}, %fd198;
	}
	mov.b32 	%r102, -1077;
$L__BB0_13:
	add.s32 	%r64, %r100, -1;
	setp.gt.u32 	%p9, %r64, 2146435070;
	@%p9 bra 	$L__BB0_17;
	shr.u32 	%r67, %r100, 20;
	add.s32 	%r103, %r102, %r67;
	and.b32  	%r68, %r100, 1048575;
	or.b32  	%r69, %r68, 1072693248;
	mov.b64 	%fd199, {%r101, %r69};
	setp.lt.u32 	%p11, %r69, 1073127583;
	@%p11 bra 	$L__BB0_16;
	{
	.reg .b32 %temp; 
	mov.b64 	{%r70, %temp}, %fd199;
	}
	{
	.reg .b32 %temp; 
	mov.b64 	{%temp, %r71}, %fd199;
	}
	add.s32 	%r72, %r71, -1048576;
	mov.b64 	%fd199, {%r70, %r72};
	add.s32 	%r103, %r103, 1;
$L__BB0_16:
	add.f64 	%fd92, %fd199, 0dBFF0000000000000;
	add.f64 	%fd93, %fd199, 0d3FF0000000000000;
	rcp.approx.ftz.f64 	%fd94, %fd93;
	neg.f64 	%fd95, %fd93;
	fma.rn.f64 	%fd96, %fd95, %fd94, 0d3FF0000000000000;
	fma.rn.f64 	%fd97, %fd96, %fd96, %fd96;
	fma.rn.f64 	%fd98, %fd97, %fd94, %fd94;
	mul.f64 	%fd99, %fd92, %fd98;
	fma.rn.f64 	%fd100, %fd92, %fd98, %fd99;
	mul.f64 	%fd101, %fd100, %fd100;
	fma.rn.f64 	%fd102, %fd101, 0d3EB1380B3AE80F1E, 0d3ED0EE258B7A8B04;
	fma.rn.f64 	%fd103, %fd102, %fd101, 0d3EF3B2669F02676F;
	fma.rn.f64 	%fd104, %fd103, %fd101, 0d3F1745CBA9AB0956;
	fma.rn.f64 	%fd105, %fd104, %fd101, 0d3F3C71C72D1B5154;
	fma.rn.f64 	%fd106, %fd105, %fd101, 0d3F624924923BE72D;
	fma.rn.f64 	%fd107, %fd106, %fd101, 0d3F8999999999A3C4;
	fma.rn.f64 	%fd108, %fd107, %fd101, 0d3FB5555555555554;
	sub.f64 	%fd109, %fd92, %fd100;
	add.f64 	%fd110, %fd109, %fd109;
	neg.f64 	%fd111, %fd100;
	fma.rn.f64 	%fd112, %fd111, %fd92, %fd110;
	mul.f64 	%fd113, %fd98, %fd112;
	mul.f64 	%fd114, %fd101, %fd108;
	fma.rn.f64 	%fd115, %fd114, %fd100, %fd113;
	xor.b32  	%r73, %r103, -2147483648;
	mov.b32 	%r74, 1127219200;
	mov.b64 	%fd116, {%r73, %r74};
	sub.f64 	%fd117, %fd116, %fd1;
	fma.rn.f64 	%fd118, %fd117, 0d3FE62E42FEFA39EF, %fd100;
	fma.rn.f64 	%fd119, %fd117, 0dBFE62E42FEFA39EF, %fd118;
	sub.f64 	%fd120, %fd119, %fd100;
	sub.f64 	%fd121, %fd115, %fd120;
	fma.rn.f64 	%fd122, %fd117, 0d3C7ABC9E3B39803F, %fd121;
	add.f64 	%fd200, %fd118, %fd122;
	bra.uni 	$L__BB0_18;
$L__BB0_17:
	fma.rn.f64 	%fd91, %fd198, 0d7FF0000000000000, 0d7FF0000000000000;
	{
	.reg .b32 %temp; 
	mov.b64 	{%temp, %r65}, %fd198;
	}
	and.b32  	%r66, %r65, 2147483647;
	setp.eq.s32 	%p10, %r66, 0;
	selp.f64 	%fd200, 0dFFF0000000000000, %fd91, %p10;
$L__BB0_18:
	mul.f64 	%fd123, %fd6, %fd200;
	fma.rn.f64 	%fd124, %fd5, %fd197, %fd123;
	sub.f64 	%fd125, %fd8, %fd3;
	sub.f64 	%fd26, %fd124, %fd125;
	fma.rn.f64 	%fd126, %fd26, 0d3FF71547652B82FE, 0d4338000000000000;
	{
	.reg .b32 %temp; 
	mov.b64 	{%r25, %temp}, %fd126;
	}
	mov.f64 	%fd127, 0dC338000000000000;
	add.rn.f64 	%fd128, %fd126, %fd127;
	fma.rn.f64 	%fd129, %fd128, 0dBFE62E42FEFA39EF, %fd26;
	fma.rn.f64 	%fd130, %fd128, 0dBC7ABC9E3B39803F, %fd129;
	fma.rn.f64 	%fd131, %fd130, 0d3E5ADE1569CE2BDF, 0d3E928AF3FCA213EA;
	fma.rn.f64 	%fd132, %fd131, %fd130, 0d3EC71DEE62401315;
	fma.rn.f64 	%fd133, %fd132, %fd130, 0d3EFA01997C89EB71;
	fma.rn.f64 	%fd134, %fd133, %fd130, 0d3F2A01A014761F65;
	fma.rn.f64 	%fd135, %fd134, %fd130, 0d3F56C16C1852B7AF;
	fma.rn.f64 	%fd136, %fd135, %fd130, 0d3F81111111122322;
	fma.rn.f64 	%fd137, %fd136, %fd130, 0d3FA55555555502A1;
	fma.rn.f64 	%fd138, %fd137, %fd130, 0d3FC5555555555511;
	fma.rn.f64 	%fd139, %fd138, %fd130, 0d3FE000000000000B;
	fma.rn.f64 	%fd140, %fd139, %fd130, 0d3FF0000000000000;
	fma.rn.f64 	%fd141, %fd140, %fd130, 0d3FF0000000000000;
	{
	.reg .b32 %temp; 
	mov.b64 	{%r26, %temp}, %fd141;
	}
	{
	.reg .b32 %temp; 
	mov.b64 	{%temp, %r27}, %fd141;
	}
	shl.b32 	%r75, %r25, 20;
	add.s32 	%r76, %r75, %r27;
	mov.b64 	%fd201, {%r26, %r76};
	{
	.reg .b32 %temp; 
	mov.b64 	{%temp, %r77}, %fd26;
	}
	mov.b32 	%f2, %r77;
	abs.f32 	%f1, %f2;
	setp.lt.f32 	%p12, %f1, 0f4086232B;
	@%p12 bra 	$L__BB0_21;
	setp.lt.f64 	%p13, %fd26, 0d0000000000000000;
	add.f64 	%fd142, %fd26, 0d7FF0000000000000;
	selp.f64 	%fd201, 0d0000000000000000, %fd142, %p13;
	setp.geu.f32 	%p14, %f1, 0f40874800;
	@%p14 bra 	$L__BB0_21;
	shr.u32 	%r78, %r25, 31;
	add.s32 	%r79, %r25, %r78;
	shr.s32 	%r80, %r79, 1;
	shl.b32 	%r81, %r80, 20;
	add.s32 	%r82, %r27, %r81;
	mov.b64 	%fd143, {%r26, %r82};
	sub.s32 	%r83, %r25, %r80;
	shl.b32 	%r84, %r83, 20;
	add.s32 	%r85, %r84, 1072693248;
	mov.b32 	%r86, 0;
	mov.b64 	%fd144, {%r86, %r85};
	mul.f64 	%fd201, %fd144, %fd143;
$L__BB0_21:
	ld.param.u32 	%r93, [berk_jones_kernel_param_4];
	neg.s32 	%r105, %r93;
	add.f64 	%fd31, %fd5, %fd6;
	neg.f64 	%fd32, %fd7;
	mov.f64 	%fd203, 0d4000000000000000;
	mov.f64 	%fd202, 0d3FF0000000000000;
	mov.b32 	%r104, 1;
	mov.f64 	%fd204, %fd203;
$L__BB0_22:
	setp.eq.s32 	%p15, %r105, 0;
	mov.f64 	%fd205, 0dBFF0000000000000;
	@%p15 bra 	$L__BB0_25;
	add.s32 	%r88, %r104, -1;
	cvt.rn.f64.u32 	%fd148, %r88;
	fma.rn.f64 	%fd149, %fd148, 0d4000000000000000, %fd5;
	add.f64 	%fd150, %fd5, %fd148;
	add.f64 	%fd151, %fd31, %fd148;
	mul.f64 	%fd152, %fd150, %fd151;
	mul.f64 	%fd153, %fd152, %fd32;
	add.f64 	%fd154, %fd149, 0d3FF0000000000000;
	mul.f64 	%fd155, %fd149, %fd154;
	div.rn.f64 	%fd156, %fd153, %fd155;
	fma.rn.f64 	%fd157, %fd202, %fd156, 0d3FF0000000000000;
	abs.f64 	%fd158, %fd157;
	setp.lt.f64 	%p16, %fd158, %fd42;
	setp.ge.f64 	%p17, %fd157, 0d0000000000000000;
	selp.f64 	%fd159, %fd42, %fd2, %p17;
	selp.f64 	%fd160, %fd159, %fd157, %p16;
	rcp.rn.f64 	%fd161, %fd160;
	abs.f64 	%fd162, %fd203;
	setp.lt.f64 	%p18, %fd162, %fd42;
	setp.ge.f64 	%p19, %fd203, 0d0000000000000000;
	selp.f64 	%fd163, %fd42, %fd2, %p19;
	selp.f64 	%fd164, %fd163, %fd203, %p18;
	div.rn.f64 	%fd165, %fd156, %fd164;
	add.f64 	%fd166, %fd165, 0d3FF0000000000000;
	mul.f64 	%fd167, %fd166, %fd161;
	mul.f64 	%fd168, %fd204, %fd167;
	cvt.rn.f64.u32 	%fd169, %r104;
	sub.f64 	%fd170, %fd6, %fd169;
	mul.f64 	%fd171, %fd170, %fd169;
	mul.f64 	%fd172, %fd7, %fd171;
	add.f64 	%fd173, %fd149, 0d4000000000000000;
	mul.f64 	%fd174, %fd154, %fd173;
	div.rn.f64 	%fd175, %fd172, %fd174;
	fma.rn.f64 	%fd176, %fd175, %fd161, 0d3FF0000000000000;
	abs.f64 	%fd177, %fd176;
	setp.lt.f64 	%p20, %fd177, %fd42;
	setp.ge.f64 	%p21, %fd176, 0d0000000000000000;
	selp.f64 	%fd178, %fd42, %fd2, %p21;
	selp.f64 	%fd179, %fd178, %fd176, %p20;
	rcp.rn.f64 	%fd202, %fd179;
	abs.f64 	%fd180, %fd166;
	setp.lt.f64 	%p22, %fd180, %fd42;
	setp.ge.f64 	%p23, %fd166, 0d0000000000000000;
	selp.f64 	%fd181, %fd42, %fd2, %p23;
	selp.f64 	%fd182, %fd181, %fd166, %p22;
	div.rn.f64 	%fd183, %fd175, %fd182;
	add.f64 	%fd203, %fd183, 0d3FF0000000000000;
	mul.f64 	%fd184, %fd203, %fd202;
	mul.f64 	%fd204, %fd168, %fd184;
	mov.f64 	%fd185, 0d3FF0000000000000;
	sub.f64 	%fd186, %fd185, %fd184;
	abs.f64 	%fd187, %fd186;
	setp.geu.f64 	%p24, %fd187, %fd41;
	add.s32 	%r105, %r105, 1;
	add.s32 	%r104, %r104, 1;
	@%p24 bra 	$L__BB0_22;
	add.f64 	%fd188, %fd204, 0dBFF0000000000000;
	div.rn.f64 	%fd189, %fd201, %fd5;
	mul.f64 	%fd190, %fd189, %fd188;
	mov.f64 	%fd191, 0d3FF0000000000000;
	sub.f64 	%fd192, %fd191, %fd4;
	sub.f64 	%fd193, %fd191, %fd190;
	mul.f64 	%fd194, %fd4, %fd193;
	fma.rn.f64 	%fd205, %fd192, %fd190, %fd194;
$L__BB0_25:
	st.global.f64 	[%rd1], %fd205;
	mov.u32 	%r89, %ntid.x;
	mov.u32 	%r90, %nctaid.x;
	mad.lo.s32 	%r95, %r89, %r90, %r95;
	setp.lt.u32 	%p25, %r95, %r36;
	@%p25 bra 	$L__BB0_4;
$L__BB0_26:
	mov.u32 	%r91, %ntid.y;
	mov.u32 	%r92, %nctaid.y;
	mad.lo.s32 	%r94, %r91, %r92, %r94;
	setp.lt.u32 	%p26, %r94, %r35;
	@%p26 bra 	$L__BB0_2;
$L__BB0_27:
	ret;

}


// ===== COMPILED SASS (sm_100) =====

	.target	sm_100

	.elftype	@"ET_EXEC"


//--------------------- .note.nv.tkinfo           --------------------------
	.section	.note.nv.tkinfo,"",@"SHT_NOTE"
	.sectionflags	@"SHF_NOTE_NV_TKINFO"
	.tkinfo
        /*0018*/ 	.word	0x00000002
        /*0030*/ 	.string	""
        /*0030*/ 	.string	"ptxas"
        /*0030*/ 	.string	"Cuda compilation tools, release 13.0, V13.0.88"
        /*0030*/ 	.string	"Build cuda_13.0.r13.0/compiler.36424714_0"
        /*0030*/ 	.string	"-arch sm_100 -m 64 "



//--------------------- .note.nv.cuinfo           --------------------------
	.section	.note.nv.cuinfo,"",@"SHT_NOTE"
	.sectionflags	@"SHF_NOTE_NV_CUINFO"
        /*0018*/ 	.short	0x0002
        /*001a*/ 	.short	0x0064
        /*001c*/ 	.short	0x0082
	.zero		2


//--------------------- .nv.info                  --------------------------
	.section	.nv.info,"",@"SHT_CUDA_INFO"
	.align	4


	//----- nvinfo : EIATTR_REGCOUNT
	.align		4
        /*0000*/ 	.byte	0x04, 0x2f
        /*0002*/ 	.short	(.L_1 - .L_0)
	.align		4
.L_0:
        /*0004*/ 	.word	index@(berk_jones_kernel)
        /*0008*/ 	.word	0x00000036


	//----- nvinfo : EIATTR_FRAME_SIZE
	.align		4
.L_1:
        /*000c*/ 	.byte	0x04, 0x11
        /*000e*/ 	.short	(.L_3 - .L_2)
	.align		4
.L_2:
        /*0010*/ 	.word	index@($__internal_1_$__cuda_sm20_div_rn_f64_full)
        /*0014*/ 	.word	0x00000000


	//----- nvinfo : EIATTR_FRAME_SIZE
	.align		4
.L_3:
        /*0018*/ 	.byte	0x04, 0x11
        /*001a*/ 	.short	(.L_5 - .L_4)
	.align		4
.L_4:
        /*001c*/ 	.word	index@($__internal_0_$__cuda_sm20_dblrcp_rn_slowpath_v3)
        /*0020*/ 	.word	0x00000000


	//----- nvinfo : EIATTR_FRAME_SIZE
	.align		4
.L_5:
        /*0024*/ 	.byte	0x04, 0x11
        /*0026*/ 	.short	(.L_7 - .L_6)
	.align		4
.L_6:
        /*0028*/ 	.word	index@(berk_jones_kernel)
        /*002c*/ 	.word	0x00000000


	//----- nvinfo : EIATTR_MIN_STACK_SIZE
	.align		4
.L_7:
        /*0030*/ 	.byte	0x04, 0x12
        /*0032*/ 	.short	(.L_9 - .L_8)
	.align		4
.L_8:
        /*0034*/ 	.word	index@(berk_jones_kernel)
        /*0038*/ 	.word	0x00000000
.L_9:


//--------------------- .nv.compat                --------------------------
	.section	.nv.compat,"",@"SHT_CUDA_COMPAT_INFO"
	.align	4
        /*0000*/ 	.byte	0x02, 0x09, 0x00, 0x00, 0x02, 0x02, 0x01, 0x00, 0x02, 0x05, 0x05, 0x00, 0x03, 0x07, 0x01, 0x01
        /*0010*/ 	.byte	0x02, 0x03, 0x00, 0x00, 0x02, 0x06, 0x01, 0x00, 0x04, 0x0b, 0x08, 0x00, 0x01, 0x00, 0x00, 0x00
        /*0020*/ 	.byte	0x00, 0x00, 0x00, 0x00


//--------------------- .nv.info.berk_jones_kernel --------------------------
	.section	.nv.info.berk_jones_kernel,"",@"SHT_CUDA_INFO"
	.sectionflags	@""
	.align	4


	//----- nvinfo : EIATTR_CUDA_API_VERSION
	.align		4
        /*0000*/ 	.byte	0x04, 0x37
        /*0002*/ 	.short	(.L_11 - .L_10)
.L_10:
        /*0004*/ 	.word	0x00000082


	//----- nvinfo : EIATTR_KPARAM_INFO
	.align		4
.L_11:
        /*0008*/ 	.byte	0x04, 0x17
        /*000a*/ 	.short	(.L_13 - .L_12)
.L_12:
        /*000c*/ 	.word	0x00000000
        /*0010*/ 	.short	0x0006
        /*0012*/ 	.short	0x0028
        /*0014*/ 	.byte	0x00, 0xf0, 0x21, 0x00


	//----- nvinfo : EIATTR_KPARAM_INFO
	.align		4
.L_13:
        /*0018*/ 	.byte	0x04, 0x17
        /*001a*/ 	.short	(.L_15 - .L_14)
.L_14:
        /*001c*/ 	.word	0x00000000
        /*0020*/ 	.short	0x0005
        /*0022*/ 	.short	0x0020
        /*0024*/ 	.byte	0x00, 0xf0, 0x21, 0x00


	//----- nvinfo : EIATTR_KPARAM_INFO
	.align		4
.L_15:
        /*0028*/ 	.byte	0x04, 0x17
        /*002a*/ 	.short	(.L_17 - .L_16)
.L_16:
        /*002c*/ 	.word	0x00000000
        /*0030*/ 	.short	0x0004
        /*0032*/ 	.short	0x0018
        /*0034*/ 	.byte	0x00, 0xf0, 0x11, 0x00


	//----- nvinfo : EIATTR_KPARAM_INFO
	.align		4
.L_17:
        /*0038*/ 	.byte	0x04, 0x17
        /*003a*/ 	.short	(.L_19 - .L_18)
.L_18:
        /*003c*/ 	.word	0x00000000
        /*0040*/ 	.short	0x0003
        /*0042*/ 	.short	0x0014
        /*0044*/ 	.byte	0x00, 0xf0, 0x11, 0x00


	//----- nvinfo : EIATTR_KPARAM_INFO
	.align		4
.L_19:
        /*0048*/ 	.byte	0x04, 0x17
        /*004a*/ 	.short	(.L_21 - .L_20)
.L_20:
        /*004c*/ 	.word	0x00000000
        /*0050*/ 	.short	0x0002
        /*0052*/ 	.short	0x0010
        /*0054*/ 	.byte	0x00, 0xf0, 0x11, 0x00


	//----- nvinfo : EIATTR_KPARAM_INFO
	.align		4
.L_21:
        /*0058*/ 	.byte	0x04, 0x17
        /*005a*/ 	.short	(.L_23 - .L_22)
.L_22:
        /*005c*/ 	.word	0x00000000
        /*0060*/ 	.short	0x0001
        /*0062*/ 	.short	0x0008
        /*0064*/ 	.byte	0x00, 0xf5, 0x21, 0x00


	//----- nvinfo : EIATTR_KPARAM_INFO
	.align		4
.L_23:
        /*0068*/ 	.byte	0x04, 0x17
        /*006a*/ 	.short	(.L_25 - .L_24)
.L_24:
        /*006c*/ 	.word	0x00000000
        /*0070*/ 	.short	0x0000
        /*0072*/ 	.short	0x0000
        /*0074*/ 	.byte	0x00, 0xf5, 0x21, 0x00


	//----- nvinfo : EIATTR_SPARSE_MMA_MASK
	.align		4
.L_25:
        /*0078*/ 	.byte	0x03, 0x50
        /*007a*/ 	.short	0x0000


	//----- nvinfo : EIATTR_MAXREG_COUNT
	.align		4
        /*007c*/ 	.byte	0x03, 0x1b
        /*007e*/ 	.short	0x00ff


	//----- nvinfo : EIATTR_MERCURY_ISA_VERSION
	.align		4
        /*0080*/ 	.byte	0x03, 0x5f
        /*0082*/ 	.short	0x0101


	//----- nvinfo : EIATTR_VRC_CTA_INIT_COUNT
	.align		4
        /*0084*/ 	.byte	0x02, 0x4a
	.zero		1
	.zero		1


	//----- nvinfo : EIATTR_EXIT_INSTR_OFFSETS
	.align		4
        /*0088*/ 	.byte	0x04, 0x1c
        /*008a*/ 	.short	(.L_27 - .L_26)


	//   ....[0]....
.L_26:
        /*008c*/ 	.word	0x00000070


	//   ....[1]....
        /*0090*/ 	.word	0x00002260


	//----- nvinfo : EIATTR_CRS_STACK_SIZE
	.align		4
.L_27:
        /*0094*/ 	.byte	0x04, 0x1e
        /*0096*/ 	.short	(.L_29 - .L_28)
.L_28:
        /*0098*/ 	.word	0x00000000


	//----- nvinfo : EIATTR_CBANK_PARAM_SIZE
	.align		4
.L_29:
        /*009c*/ 	.byte	0x03, 0x19
        /*009e*/ 	.short	0x0030


	//----- nvinfo : EIATTR_PARAM_CBANK
	.align		4
        /*00a0*/ 	.byte	0x04, 0x0a
        /*00a2*/ 	.short	(.L_31 - .L_30)
	.align		4
.L_30:
        /*00a4*/ 	.word	index@(.nv.constant0.berk_jones_kernel)
        /*00a8*/ 	.short	0x0380
        /*00aa*/ 	.short	0x0030


	//----- nvinfo : EIATTR_SW_WAR
	.align		4
.L_31:
        /*00ac*/ 	.byte	0x04, 0x36
        /*00ae*/ 	.short	(.L_33 - .L_32)
.L_32:
        /*00b0*/ 	.word	0x00000008
.L_33:


//--------------------- .nv.callgraph             --------------------------
	.section	.nv.callgraph,"",@"SHT_CUDA_CALLGRAPH"
	.align	4
	.sectionentsize	8
	.align		4
        /*0000*/ 	.word	0x00000000
	.align		4
        /*0004*/ 	.word	0xffffffff
	.align		4
        /*0008*/ 	.word	0x00000000
	.align		4
        /*000c*/ 	.word	0xfffffffe
	.align		4
        /*0010*/ 	.word	0x00000000
	.align		4
        /*0014*/ 	.word	0xfffffffd
	.align		4
        /*0018*/ 	.word	0x00000000
	.align		4
        /*001c*/ 	.word	0xfffffffc


//--------------------- .text.berk_jones_kernel   --------------------------
	.section	.text.berk_jones_kernel,"ax",@progbits
	.align	128
        .global         berk_jones_kernel
        .type           berk_jones_kernel,@function
        .size           berk_jones_kernel,(.L_x_43 - berk_jones_kernel)
        .other          berk_jones_kernel,@"STO_CUDA_ENTRY STV_DEFAULT"
berk_jones_kernel:
.text.berk_jones_kernel:
[----:B------:R-:W-:Y:S01]  /*0000*/  LDC R1, c[0x0][0x37c] ;  /* 0x0000df00ff017b82 */ /* 0x000fe20000000800 */
[----:B------:R-:W0:Y:S07]  /*0010*/  S2R R0, SR_TID.Y ;  /* 0x0000000000007919 */ /* 0x000e2e0000002200 */
[----:B------:R-:W0:Y:S01]  /*0020*/  S2UR UR4, SR_CTAID.Y ;  /* 0x00000000000479c3 */ /* 0x000e220000002600 */
[----:B------:R-:W1:Y:S07]  /*0030*/  LDCU UR5, c[0x0][0x390] ;  /* 0x00007200ff0577ac */ /* 0x000e6e0008000800 */
[----:B------:R-:W0:Y:S02]  /*0040*/  LDC R5, c[0x0][0x364] ;  /* 0x0000d900ff057b82 */ /* 0x000e240000000800 */
[----:B0-----:R-:W-:-:S05]  /*0050*/  IMAD R5, R5, UR4, R0 ;  /* 0x0000000405057c24 */ /* 0x001fca000f8e0200 */
[----:B-1----:R-:W-:-:S13]  /*0060*/  ISETP.GE.U32.AND P0, PT, R5, UR5, PT ;  /* 0x0000000505007c0c */ /* 0x002fda000bf06070 */
[----:B------:R-:W-:Y:S05]  /*0070*/  @P0 EXIT ;  /* 0x000000000000094d */ /* 0x000fea0003800000 */
[----:B------:R-:W0:Y:S01]  /*0080*/  S2R R3, SR_TID.X ;  /* 0x0000000000037919 */ /* 0x000e220000002100 */
[----:B------:R-:W0:Y:S01]  /*0090*/  S2UR UR4, SR_CTAID.X ;  /* 0x00000000000479c3 */ /* 0x000e220000002500 */
[----:B------:R-:W1:Y:S07]  /*00a0*/  LDCU.64 UR6, c[0x0][0x358] ;  /* 0x00006b00ff0677ac */ /* 0x000e6e0008000a00 */
[----:B------:R-:W0:Y:S08]  /*00b0*/  LDC R6, c[0x0][0x360] ;  /* 0x0000d800ff067b82 */ /* 0x000e300000000800 */
[----:B------:R-:W2:Y:S01]  /*00c0*/  LDC R0, c[0x0][0x394] ;  /* 0x0000e500ff007b82 */ /* 0x000ea20000000800 */
[----:B0-----:R-:W-:-:S02]  /*00d0*/  IMAD R6, R6, UR4, R3 ;  /* 0x0000000406067c24 */ /* 0x001fc4000f8e0203 */
[----:B-12---:R-:W-:-:S07]  /*00e0*/  VIADD R3, R0, 0x1 ;  /* 0x0000000100037836 */ /* 0x006fce0000000000 */
.L_x_31:
[----:B------:R-:W0:Y:S01]  /*00f0*/  LDCU UR4, c[0x0][0x394] ;  /* 0x00007280ff0477ac */ /* 0x000e220008000800 */
[----:B------:R-:W-:Y:S01]  /*0100*/  BSSY.RECONVERGENT B0, `(.L_x_0) ;  /* 0x000020f000007945 */ /* 0x000fe20003800200 */
[----:B0-----:R-:W-:-:S13]  /*0110*/  ISETP.GE.U32.AND P0, PT, R6, UR4, PT ;  /* 0x0000000406007c0c */ /* 0x001fda000bf06070 */
[----:B------:R-:W-:Y:S05]  /*0120*/  @P0 BRA `(.L_x_1) ;  /* 0x0000002000300947 */ /* 0x000fea0003800000 */
[----:B------:R-:W0:Y:S02]  /*0130*/  LDC.64 R26, c[0x0][0x388] ;  /* 0x0000e200ff1a7b82 */ /* 0x000e240000000a00 */
[----:B0-----:R-:W-:-:S06]  /*0140*/  IMAD.WIDE.U32 R26, R3, 0x8, R26 ;  /* 0x00000008031a7825 */ /* 0x001fcc00078e001a */
[----:B------:R-:W5:Y:S01]  /*0150*/  LDG.E.64.CONSTANT R26, desc[UR6][R26.64] ;  /* 0x000000061a1a7981 */ /* 0x000f62000c1e9b00 */
[----:B------:R-:W-:-:S07]  /*0160*/  IMAD.MOV.U32 R4, RZ, RZ, R6 ;  /* 0x000000ffff047224 */ /* 0x000fce00078e0006 */
.L_x_30:
[----:B------:R-:W0:Y:S01]  /*0170*/  LDCU UR8, c[0x0][0x394] ;  /* 0x00007280ff0877ac */ /* 0x000e220008000800 */
[----:B------:R-:W-:Y:S02]  /*0180*/  IMAD.MOV.U32 R8, RZ, RZ, R4 ;  /* 0x000000ffff087224 */ /* 0x000fe400078e0004 */
[----:B------:R-:W-:Y:S01]  /*0190*/  IMAD.MOV.U32 R9, RZ, RZ, RZ ;  /* 0x000000ffff097224 */ /* 0x000fe200078e00ff */
[----:B------:R-:W1:Y:S01]  /*01a0*/  LDCU.64 UR4, c[0x0][0x380] ;  /* 0x00007000ff0477ac */ /* 0x000e620008000a00 */
[----:B0-----:R-:W-:-:S03]  /*01b0*/  IMAD.WIDE.U32 R8, R5, UR8, R8 ;  /* 0x0000000805087c25 */ /* 0x001fc6000f8e0008 */
[----:B-1----:R-:W-:-:S04]  /*01c0*/  LEA R24, P0, R8, UR4, 0x3 ;  /* 0x0000000408187c11 */ /* 0x002fc8000f8018ff */
[----:B------:R-:W-:-:S05]  /*01d0*/  LEA.HI.X R25, R8, UR5, R9, 0x3, P0 ;  /* 0x0000000508197c11 */ /* 0x000fca00080f1c09 */
[----:B-----5:R0:W5:Y:S01]  /*01e0*/  LDG.E.64 R10, desc[UR6][R24.64] ;  /* 0x00000006180a7981 */ /* 0x020162000c1e1b00 */
[C---:B------:R-:W-:Y:S01]  /*01f0*/  VIADD R16, R4.reuse, 0x1 ;  /* 0x0000000104107836 */ /* 0x040fe20000000000 */
[----:B------:R-:W-:Y:S01]  /*0200*/  IADD3 R0, PT, PT, -R4, UR8, RZ ;  /* 0x0000000804007c10 */ /* 0x000fe2000fffe1ff */
[----:B------:R-:W-:Y:S03]  /*0210*/  BSSY.RECONVERGENT B1, `(.L_x_2) ;  /* 0x0000018000017945 */ /* 0x000fe60003800200 */
[----:B------:R-:W-:Y:S08]  /*0220*/  I2F.F64.U32 R18, R0 ;  /* 0x0000000000127312 */ /* 0x000ff00000201800 */
[----:B------:R-:W1:Y:S02]  /*0230*/  I2F.F64.U32 R16, R16 ;  /* 0x0000001000107312 */ /* 0x000e640000201800 */
[----:B-1----:R-:W-:-:S02]  /*0240*/  DADD R8, R16, R18 ;  /* 0x0000000010087229 */ /* 0x002fc40000000012 */
[----:B------:R-:W-:-:S06]  /*0250*/  DADD R38, R16, 1 ;  /* 0x3ff0000010267429 */ /* 0x000fcc0000000000 */
[----:B------:R-:W-:Y:S01]  /*0260*/  DADD R36, R8, 2 ;  /* 0x4000000008247429 */ /* 0x000fe20000000000 */
[----:B------:R-:W-:-:S03]  /*0270*/  IMAD.MOV.U32 R8, RZ, RZ, 0x1 ;  /* 0x00000001ff087424 */ /* 0x000fc600078e00ff */
[----:B------:R-:W-:Y:S02]  /*0280*/  FSETP.GEU.AND P1, PT, |R39|, 6.5827683646048100446e-37, PT ;  /* 0x036000002700780b */ /* 0x000fe40003f2e200 */
[----:B------:R-:W1:Y:S02]  /*0290*/  MUFU.RCP64H R9, R37 ;  /* 0x0000002500097308 */ /* 0x000e640000001800 */
[----:B-1----:R-:W-:-:S08]  /*02a0*/  DFMA R12, -R36, R8, 1 ;  /* 0x3ff00000240c742b */ /* 0x002fd00000000108 */
[----:B------:R-:W-:-:S08]  /*02b0*/  DFMA R12, R12, R12, R12 ;  /* 0x0000000c0c0c722b */ /* 0x000fd0000000000c */
[----:B------:R-:W-:-:S08]  /*02c0*/  DFMA R12, R8, R12, R8 ;  /* 0x0000000c080c722b */ /* 0x000fd00000000008 */
[----:B------:R-:W-:-:S08]  /*02d0*/  DFMA R8, -R36, R12, 1 ;  /* 0x3ff000002408742b */ /* 0x000fd0000000010c */
[----:B------:R-:W-:-:S08]  /*02e0*/  DFMA R8, R12, R8, R12 ;  /* 0x000000080c08722b */ /* 0x000fd0000000000c */
[----:B------:R-:W-:-:S08]  /*02f0*/  DMUL R12, R38, R8 ;  /* 0x00000008260c7228 */ /* 0x000fd00000000000 */
[----:B------:R-:W-:-:S08]  /*0300*/  DFMA R14, -R36, R12, R38 ;  /* 0x0000000c240e722b */ /* 0x000fd00000000126 */
[----:B------:R-:W-:-:S10]  /*0310*/  DFMA R8, R8, R14, R12 ;  /* 0x0000000e0808722b */ /* 0x000fd4000000000c */
[----:B------:R-:W-:-:S05]  /*0320*/  FFMA R2, RZ, R37, R9 ;  /* 0x00000025ff027223 */ /* 0x000fca0000000009 */
[----:B------:R-:W-:-:S13]  /*0330*/  FSETP.GT.AND P0, PT, |R2|, 1.469367938527859385e-39, PT ;  /* 0x001000000200780b */ /* 0x000fda0003f04200 */
[----:B0-----:R-:W-:Y:S05]  /*0340*/  @P0 BRA P1, `(.L_x_3) ;  /* 0x0000000000100947 */ /* 0x001fea0000800000 */
[----:B------:R-:W-:-:S07]  /*0350*/  MOV R8, 0x370 ;  /* 0x0000037000087802 */ /* 0x000fce0000000f00 */
[----:B-----5:R-:W-:Y:S05]  /*0360*/  CALL.REL.NOINC `($__internal_1_$__cuda_sm20_div_rn_f64_full) ;  /* 0x0000002000647944 */ /* 0x020fea0003c00000 */
[----:B------:R-:W-:Y:S02]  /*0370*/  IMAD.MOV.U32 R8, RZ, RZ, R38 ;  /* 0x000000ffff087224 */ /* 0x000fe400078e0026 */
[----:B------:R-:W-:-:S07]  /*0380*/  IMAD.MOV.U32 R9, RZ, RZ, R39 ;  /* 0x000000ffff097224 */ /* 0x000fce00078e0027 */
.L_x_3:
[----:B------:R-:W-:Y:S05]  /*0390*/  BSYNC.RECONVERGENT B1 ;  /* 0x0000000000017941 */ /* 0x000fea0003800200 */
.L_x_2:
[----:B------:R-:W0:Y:S02]  /*03a0*/  LDC.64 R28, c[0x0][0x388] ;  /* 0x0000e200ff1c7b82 */ /* 0x000e240000000a00 */
[----:B0-----:R-:W-:-:S04]  /*03b0*/  IMAD.WIDE.U32 R14, R4, 0x8, R28 ;  /* 0x00000008040e7825 */ /* 0x001fc800078e001c */
[----:B------:R-:W-:Y:S02]  /*03c0*/  IMAD.WIDE.U32 R28, R0, 0x8, R28 ;  /* 0x00000008001c7825 */ /* 0x000fe400078e001c */
[----:B------:R-:W2:Y:S04]  /*03d0*/  LDG.E.64.CONSTANT R14, desc[UR6][R14.64+0x8] ;  /* 0x000008060e0e7981 */ /* 0x000ea8000c1e9b00 */
[----:B------:R-:W2:Y:S01]  /*03e0*/  LDG.E.64.CONSTANT R28, desc[UR6][R28.64] ;  /* 0x000000061c1c7981 */ /* 0x000ea2000c1e9b00 */
[C---:B-----5:R-:W-:Y:S01]  /*03f0*/  DSETP.GT.AND P0, PT, R10.reuse, R8, PT ;  /* 0x000000080a00722a */ /* 0x060fe20003f04000 */
[----:B------:R-:W-:Y:S01]  /*0400*/  IMAD.MOV.U32 R22, RZ, RZ, RZ ;  /* 0x000000ffff167224 */ /* 0x000fe200078e00ff */
[----:B------:R-:W-:Y:S01]  /*0410*/  DADD R12, -R10, 1 ;  /* 0x3ff000000a0c7429 */ /* 0x000fe20000000100 */
[----:B------:R-:W-:Y:S01]  /*0420*/  BSSY.RECONVERGENT B1, `(.L_x_4) ;  /* 0x000005d000017945 */ /* 0x000fe20003800200 */
[----:B------:R-:W-:-:S02]  /*0430*/  IMAD.MOV.U32 R7, RZ, RZ, -0x3ff ;  /* 0xfffffc01ff077424 */ /* 0x000fc400078e00ff */
[----:B------:R-:W-:-:S06]  /*0440*/  FSEL R23, RZ, 1.875, !P0 ;  /* 0x3ff00000ff177808 */ /* 0x000fcc0004000000 */
[----:B------:R-:W-:-:S08]  /*0450*/  DADD R8, -R22, 1 ;  /* 0x3ff0000016087429 */ /* 0x000fd00000000100 */
[-C--:B------:R-:W-:Y:S02]  /*0460*/  DMUL R20, R10, R8.reuse ;  /* 0x000000080a147228 */ /* 0x080fe40000000000 */
[-C--:B------:R-:W-:Y:S02]  /*0470*/  DMUL R10, R16, R8.reuse ;  /* 0x00000008100a7228 */ /* 0x080fe40000000000 */
[----:B------:R-:W-:-:S04]  /*0480*/  DMUL R8, R18, R8 ;  /* 0x0000000812087228 */ /* 0x000fc80000000000 */
[----:B------:R-:W-:Y:S02]  /*0490*/  DFMA R20, R22, R12, R20 ;  /* 0x0000000c1614722b */ /* 0x000fe40000000014 */
[-C--:B------:R-:W-:Y:S02]  /*04a0*/  DFMA R18, R18, R22.reuse, R10 ;  /* 0x000000161212722b */ /* 0x080fe4000000000a */
[----:B------:R-:W-:-:S06]  /*04b0*/  DFMA R16, R16, R22, R8 ;  /* 0x000000161010722b */ /* 0x000fcc0000000008 */
[----:B------:R-:W-:Y:S01]  /*04c0*/  ISETP.GT.AND P0, PT, R21, 0xfffff, PT ;  /* 0x000fffff1500780c */ /* 0x000fe20003f04270 */
[--C-:B------:R-:W-:Y:S01]  /*04d0*/  IMAD.MOV.U32 R12, RZ, RZ, R20.reuse ;  /* 0x000000ffff0c7224 */ /* 0x100fe200078e0014 */
[----:B------:R-:W-:Y:S01]  /*04e0*/  MOV R0, R21 ;  /* 0x0000001500007202 */ /* 0x000fe20000000f00 */
[----:B------:R-:W-:Y:S02]  /*04f0*/  IMAD.MOV.U32 R13, RZ, RZ, R21 ;  /* 0x000000ffff0d7224 */ /* 0x000fe400078e0015 */
[----:B------:R-:W-:-:S08]  /*0500*/  IMAD.MOV.U32 R10, RZ, RZ, R20 ;  /* 0x000000ffff0a7224 */ /* 0x000fd000078e0014 */
[----:B------:R-:W-:Y:S01]  /*0510*/  @!P0 DMUL R12, R20, 1.80143985094819840000e+16 ;  /* 0x43500000140c8828 */ /* 0x000fe20000000000 */
[----:B------:R-:W-:-:S09]  /*0520*/  @!P0 IMAD.MOV.U32 R7, RZ, RZ, -0x435 ;  /* 0xfffffbcbff078424 */ /* 0x000fd200078e00ff */
[----:B------:R-:W-:Y:S02]  /*0530*/  @!P0 IMAD.MOV.U32 R0, RZ, RZ, R13 ;  /* 0x000000ffff008224 */ /* 0x000fe400078e000d */
[----:B------:R-:W-:Y:S02]  /*0540*/  @!P0 IMAD.MOV.U32 R10, RZ, RZ, R12 ;  /* 0x000000ffff0a8224 */ /* 0x000fe400078e000c */
[----:B------:R-:W-:-:S05]  /*0550*/  VIADD R2, R0, 0xffffffff ;  /* 0xffffffff00027836 */ /* 0x000fca0000000000 */
[----:B------:R-:W-:Y:S01]  /*0560*/  ISETP.GT.U32.AND P1, PT, R2, 0x7feffffe, PT ;  /* 0x7feffffe0200780c */ /* 0x000fe20003f24070 */
[----:B--2---:R-:W-:-:S12]  /*0570*/  DADD R8, R14, R28 ;  /* 0x000000000e087229 */ /* 0x004fd8000000001c */
[----:B------:R-:W-:Y:S05]  /*0580*/  @P1 BRA `(.L_x_5) ;  /* 0x0000000400001947 */ /* 0x000fea0003800000 */
[----:B------:R-:W-:Y:S01]  /*0590*/  LOP3.LUT R2, R0, 0xfffff, RZ, 0xc0, !PT ;  /* 0x000fffff00027812 */ /* 0x000fe200078ec0ff */
[----:B------:R-:W-:Y:S01]  /*05a0*/  IMAD.MOV.U32 R12, RZ, RZ, RZ ;  /* 0x000000ffff0c7224 */ /* 0x000fe200078e00ff */
[----:B------:R-:W-:Y:S01]  /*05b0*/  MOV R33, 0x3ed0ee25 ;  /* 0x3ed0ee2500217802 */ /* 0x000fe20000000f00 */
[----:B------:R-:W-:Y:S01]  /*05c0*/  IMAD.MOV.U32 R32, RZ, RZ, -0x748574fc ;  /* 0x8b7a8b04ff207424 */ /* 0x000fe200078e00ff */
[----:B------:R-:W-:Y:S01]  /*05d0*/  LOP3.LUT R11, R2, 0x3ff00000, RZ, 0xfc, !PT ;  /* 0x3ff00000020b7812 */ /* 0x000fe200078efcff */
[----:B------:R-:W-:Y:S01]  /*05e0*/  UMOV UR4, 0x3ae80f1e ;  /* 0x3ae80f1e00047882 */ /* 0x000fe20000000000 */
[----:B------:R-:W-:Y:S01]  /*05f0*/  UMOV UR5, 0x3eb1380b ;  /* 0x3eb1380b00057882 */ /* 0x000fe20000000000 */
[----:B------:R-:W-:Y:S01]  /*0600*/  LEA.HI R7, R0, R7, RZ, 0xc ;  /* 0x0000000700077211 */ /* 0x000fe200078f60ff */
[----:B------:R-:W-:Y:S01]  /*0610*/  IMAD.MOV.U32 R37, RZ, RZ, 0x43300000 ;  /* 0x43300000ff257424 */ /* 0x000fe200078e00ff */
[----:B------:R-:W-:Y:S01]  /*0620*/  ISETP.GE.U32.AND P0, PT, R11, 0x3ff6a09f, PT ;  /* 0x3ff6a09f0b00780c */ /* 0x000fe20003f06070 */
[----:B------:R-:W-:Y:S01]  /*0630*/  UMOV UR8, 0x80000000 ;  /* 0x8000000000087882 */ /* 0x000fe20000000000 */
[----:B------:R-:W-:-:S11]  /*0640*/  UMOV UR9, 0x43300000 ;  /* 0x4330000000097882 */ /* 0x000fd60000000000 */
[----:B------:R-:W-:Y:S02]  /*0650*/  @P0 VIADD R13, R11, 0xfff00000 ;  /* 0xfff000000b0d0836 */ /* 0x000fe40000000000 */
[----:B------:R-:W-:Y:S02]  /*0660*/  @P0 VIADD R7, R7, 0x1 ;  /* 0x0000000107070836 */ /* 0x000fe40000000000 */
[----:B------:R-:W-:-:S03]  /*0670*/  @P0 IMAD.MOV.U32 R11, RZ, RZ, R13 ;  /* 0x000000ffff0b0224 */ /* 0x000fc600078e000d */
[----:B------:R-:W-:-:S03]  /*0680*/  LOP3.LUT R36, R7, 0x80000000, RZ, 0x3c, !PT ;  /* 0x8000000007247812 */ /* 0x000fc600078e3cff */
[C---:B------:R-:W-:Y:S02]  /*0690*/  DADD R30, R10.reuse, 1 ;  /* 0x3ff000000a1e7429 */ /* 0x040fe40000000000 */
[----:B------:R-:W-:-:S04]  /*06a0*/  DADD R10, R10, -1 ;  /* 0xbff000000a0a7429 */ /* 0x000fc80000000000 */
[----:B------:R-:W0:Y:S02]  /*06b0*/  MUFU.RCP64H R13, R31 ;  /* 0x0000001f000d7308 */ /* 0x000e240000001800 */
[----:B0-----:R-:W-:-:S08]  /*06c0*/  DFMA R14, -R30, R12, 1 ;  /* 0x3ff000001e0e742b */ /* 0x001fd0000000010c */
[----:B------:R-:W-:-:S08]  /*06d0*/  DFMA R14, R14, R14, R14 ;  /* 0x0000000e0e0e722b */ /* 0x000fd0000000000e */
[----:B------:R-:W-:-:S08]  /*06e0*/  DFMA R12, R12, R14, R12 ;  /* 0x0000000e0c0c722b */ /* 0x000fd0000000000c */
[----:B------:R-:W-:-:S08]  /*06f0*/  DMUL R14, R10, R12 ;  /* 0x0000000c0a0e7228 */ /* 0x000fd00000000000 */
[----:B------:R-:W-:-:S08]  /*0700*/  DFMA R14, R10, R12, R14 ;  /* 0x0000000c0a0e722b */ /* 0x000fd0000000000e */
[----:B------:R-:W-:Y:S02]  /*0710*/  DMUL R28, R14, R14 ;  /* 0x0000000e0e1c7228 */ /* 0x000fe40000000000 */
[----:B------:R-:W-:-:S06]  /*0720*/  DADD R34, R10, -R14 ;  /* 0x000000000a227229 */ /* 0x000fcc000000080e */
[----:B------:R-:W-:Y:S01]  /*0730*/  DFMA R30, R28, UR4, R32 ;  /* 0x000000041c1e7c2b */ /* 0x000fe20008000020 */
[----:B------:R-:W-:Y:S01]  /*0740*/  UMOV UR4, 0x9f02676f ;  /* 0x9f02676f00047882 */ /* 0x000fe20000000000 */
[----:B------:R-:W-:Y:S01]  /*0750*/  UMOV UR5, 0x3ef3b266 ;  /* 0x3ef3b26600057882 */ /* 0x000fe20000000000 */
[----:B------:R-:W-:-:S05]  /*0760*/  DADD R34, R34, R34 ;  /* 0x0000000022227229 */ /* 0x000fca0000000022 */
[----:B------:R-:W-:Y:S01]  /*0770*/  DFMA R30, R28, R30, UR4 ;  /* 0x000000041c1e7e2b */ /* 0x000fe2000800001e */
[----:B------:R-:W-:Y:S01]  /*0780*/  UMOV UR4, 0xa9ab0956 ;  /* 0xa9ab095600047882 */ /* 0x000fe20000000000 */
[----:B------:R-:W-:Y:S01]  /*0790*/  UMOV UR5, 0x3f1745cb ;  /* 0x3f1745cb00057882 */ /* 0x000fe20000000000 */
[----:B------:R-:W-:-:S05]  /*07a0*/  DFMA R34, R10, -R14, R34 ;  /* 0x8000000e0a22722b */ /* 0x000fca0000000022 */
[----:B------:R-:W-:Y:S01]  /*07b0*/  DFMA R30, R28, R30, UR4 ;  /* 0x000000041c1e7e2b */ /* 0x000fe2000800001e */
[----:B------:R-:W-:Y:S01]  /*07c0*/  UMOV UR4, 0x2d1b5154 ;  /* 0x2d1b515400047882 */ /* 0x000fe20000000000 */
[----:B------:R-:W-:Y:S01]  /*07d0*/  UMOV UR5, 0x3f3c71c7 ;  /* 0x3f3c71c700057882 */ /* 0x000fe20000000000 */
[----:B------:R-:W-:-:S05]  /*07e0*/  DMUL R34, R12, R34 ;  /* 0x000000220c227228 */ /* 0x000fca0000000000 */
[----:B------:R-:W-:Y:S01]  /*07f0*/  DFMA R30, R28, R30, UR4 ;  /* 0x000000041c1e7e2b */ /* 0x000fe2000800001e */
[----:B------:R-:W-:Y:S01]  /*0800*/  UMOV UR4, 0x923be72d ;  /* 0x923be72d00047882 */ /* 0x000fe20000000000 */
[----:B------:R-:W-:-:S06]  /*0810*/  UMOV UR5, 0x3f624924 ;  /* 0x3f62492400057882 */ /* 0x000fcc0000000000 */
[----:B------:R-:W-:Y:S01]  /*0820*/  DFMA R32, R28, R30, UR4 ;  /* 0x000000041c207e2b */ /* 0x000fe2000800001e */
[----:B------:R-:W-:Y:S01]  /*0830*/  UMOV UR4, 0x9999a3c4 ;  /* 0x9999a3c400047882 */ /* 0x000fe20000000000 */
[----:B------:R-:W-:Y:S01]  /*0840*/  UMOV UR5, 0x3f899999 ;  /* 0x3f89999900057882 */ /* 0x000fe20000000000 */
[----:B------:R-:W-:Y:S01]  /*0850*/  DADD R30, R36, -UR8 ;  /* 0x80000008241e7e29 */ /* 0x000fe20008000000 */
[----:B------:R-:W-:Y:S01]  /*0860*/  UMOV UR8, 0xfefa39ef ;  /* 0xfefa39ef00087882 */ /* 0x000fe20000000000 */
[----:B------:R-:W-:-:S03]  /*0870*/  UMOV UR9, 0x3fe62e42 ;  /* 0x3fe62e4200097882 */ /* 0x000fc60000000000 */
[----:B------:R-:W-:Y:S01]  /*0880*/  DFMA R32, R28, R32, UR4 ;  /* 0x000000041c207e2b */ /* 0x000fe20008000020 */
[----:B------:R-:W-:Y:S01]  /*0890*/  UMOV UR4, 0x55555554 ;  /* 0x5555555400047882 */ /* 0x000fe20000000000 */
[----:B------:R-:W-:Y:S01]  /*08a0*/  UMOV UR5, 0x3fb55555 ;  /* 0x3fb5555500057882 */ /* 0x000fe20000000000 */
[----:B------:R-:W-:-:S05]  /*08b0*/  DFMA R10, R30, UR8, R14 ;  /* 0x000000081e0a7c2b */ /* 0x000fca000800000e */
[----:B------:R-:W-:Y:S01]  /*08c0*/  DFMA R32, R28, R32, UR4 ;  /* 0x000000041c207e2b */ /* 0x000fe20008000020 */
[----:B------:R-:W-:Y:S01]  /*08d0*/  UMOV UR4, 0xfefa39ef ;  /* 0xfefa39ef00047882 */ /* 0x000fe20000000000 */
[----:B------:R-:W-:Y:S02]  /*08e0*/  UMOV UR5, 0x3fe62e42 ;  /* 0x3fe62e4200057882 */ /* 0x000fe40000000000 */
[----:B------:R-:W-:Y:S01]  /*08f0*/  DFMA R36, R30, -UR4, R10 ;  /* 0x800000041e247c2b */ /* 0x000fe2000800000a */
[----:B------:R-:W-:Y:S01]  /*0900*/  UMOV UR4, 0x3b39803f ;  /* 0x3b39803f00047882 */ /* 0x000fe20000000000 */
[----:B------:R-:W-:Y:S02]  /*0910*/  UMOV UR5, 0x3c7abc9e ;  /* 0x3c7abc9e00057882 */ /* 0x000fe40000000000 */
[----:B------:R-:W-:-:S04]  /*0920*/  DMUL R32, R28, R32 ;  /* 0x000000201c207228 */ /* 0x000fc80000000000 */
[----:B------:R-:W-:-:S04]  /*0930*/  DADD R36, -R14, R36 ;  /* 0x000000000e247229 */ /* 0x000fc80000000124 */
[----:B------:R-:W-:-:S08]  /*0940*/  DFMA R32, R14, R32, R34 ;  /* 0x000000200e20722b */ /* 0x000fd00000000022 */
[----:B------:R-:W-:-:S08]  /*0950*/  DADD R32, R32, -R36 ;  /* 0x0000000020207229 */ /* 0x000fd00000000824 */
[----:B------:R-:W-:-:S08]  /*0960*/  DFMA R32, R30, UR4, R32 ;  /* 0x000000041e207c2b */ /* 0x000fd00008000020 */
[----:B------:R-:W-:Y:S01]  /*0970*/  DADD R10, R10, R32 ;  /* 0x000000000a0a7229 */ /* 0x000fe20000000020 */
[----:B------:R-:W-:Y:S10]  /*0980*/  BRA `(.L_x_6) ;  /* 0x0000000000187947 */ /* 0x000ff40003800000 */
.L_x_5:
[----:B------:R-:W-:Y:S01]  /*0990*/  IMAD.MOV.U32 R10, RZ, RZ, 0x0 ;  /* 0x00000000ff0a7424 */ /* 0x000fe200078e00ff */
[----:B------:R-:W-:Y:S01]  /*09a0*/  LOP3.LUT P0, RZ, R13, 0x7fffffff, RZ, 0xc0, !PT ;  /* 0x7fffffff0dff7812 */ /* 0x000fe2000780c0ff */
[----:B------:R-:W-:-:S06]  /*09b0*/  IMAD.MOV.U32 R11, RZ, RZ, 0x7ff00000 ;  /* 0x7ff00000ff0b7424 */ /* 0x000fcc00078e00ff */
[----:B------:R-:W-:-:S10]  /*09c0*/  DFMA R10, R12, R10, +INF ;  /* 0x7ff000000c0a742b */ /* 0x000fd4000000000a */
[----:B------:R-:W-:Y:S02]  /*09d0*/  FSEL R10, R10, RZ, P0 ;  /* 0x000000ff0a0a7208 */ /* 0x000fe40000000000 */
[----:B------:R-:W-:-:S07]  /*09e0*/  FSEL R11, R11, -QNAN , P0 ;  /* 0xfff000000b0b7808 */ /* 0x000fce0000000000 */
.L_x_6:
[----:B------:R-:W-:Y:S05]  /*09f0*/  BSYNC.RECONVERGENT B1 ;  /* 0x0000000000017941 */ /* 0x000fea0003800200 */
.L_x_4:
[----:B------:R-:W-:Y:S01]  /*0a00*/  DADD R12, -R20, 1 ;  /* 0x3ff00000140c7429 */ /* 0x000fe20000000100 */
[----:B------:R-:W-:Y:S09]  /*0a10*/  BSSY.RECONVERGENT B1, `(.L_x_7) ;  /* 0x0000053000017945 */ /* 0x000ff20003800200 */
[----:B------:R-:W-:Y:S01]  /*0a20*/  ISETP.GT.AND P0, PT, R13, 0xfffff, PT ;  /* 0x000fffff0d00780c */ /* 0x000fe20003f04270 */
[----:B------:R-:W-:-:S02]  /*0a30*/  IMAD.MOV.U32 R14, RZ, RZ, R12 ;  /* 0x000000ffff0e7224 */ /* 0x000fc400078e000c */
[--C-:B------:R-:W-:Y:S02]  /*0a40*/  IMAD.MOV.U32 R15, RZ, RZ, R13.reuse ;  /* 0x000000ffff0f7224 */ /* 0x100fe400078e000d */
[----:B------:R-:W-:-:S08]  /*0a50*/  IMAD.MOV.U32 R7, RZ, RZ, R13 ;  /* 0x000000ffff077224 */ /* 0x000fd000078e000d */
[----:B------:R-:W-:-:S10]  /*0a60*/  @!P0 DMUL R14, R14, 1.80143985094819840000e+16 ;  /* 0x435000000e0e8828 */ /* 0x000fd40000000000 */
[----:B------:R-:W-:Y:S02]  /*0a70*/  @!P0 IMAD.MOV.U32 R7, RZ, RZ, R15 ;  /* 0x000000ffff078224 */ /* 0x000fe400078e000f */
[----:B------:R-:W-:Y:S02]  /*0a80*/  @!P0 IMAD.MOV.U32 R12, RZ, RZ, R14 ;  /* 0x000000ffff0c8224 */ /* 0x000fe400078e000e */
[----:B------:R-:W-:-:S05]  /*0a90*/  VIADD R0, R7, 0xffffffff ;  /* 0xffffffff07007836 */ /* 0x000fca0000000000 */
[----:B------:R-:W-:Y:S01]  /*0aa0*/  ISETP.GT.U32.AND P1, PT, R0, 0x7feffffe, PT ;  /* 0x7feffffe0000780c */ /* 0x000fe20003f24070 */
[----:B------:R-:W-:Y:S01]  /*0ab0*/  IMAD.MOV.U32 R0, RZ, RZ, -0x3ff ;  /* 0xfffffc01ff007424 */ /* 0x000fe200078e00ff */
[----:B------:R-:W-:-:S11]  /*0ac0*/  @!P0 MOV R0, 0xfffffbcb ;  /* 0xfffffbcb00008802 */ /* 0x000fd60000000f00 */
[----:B------:R-:W-:Y:S05]  /*0ad0*/  @P1 BRA `(.L_x_8) ;  /* 0x0000000400001947 */ /* 0x000fea0003800000 */
[C---:B------:R-:W-:Y:S01]  /*0ae0*/  LOP3.LUT R2, R7.reuse, 0xfffff, RZ, 0xc0, !PT ;  /* 0x000fffff07027812 */ /* 0x040fe200078ec0ff */
[----:B------:R-:W-:Y:S01]  /*0af0*/  IMAD.MOV.U32 R14, RZ, RZ, RZ ;  /* 0x000000ffff0e7224 */ /* 0x000fe200078e00ff */
[----:B------:R-:W-:Y:S01]  /*0b00*/  UMOV UR4, 0x3ae80f1e ;  /* 0x3ae80f1e00047882 */ /* 0x000fe20000000000 */
[----:B------:R-:W-:Y:S01]  /*0b10*/  IMAD.MOV.U32 R34, RZ, RZ, -0x748574fc ;  /* 0x8b7a8b04ff227424 */ /* 0x000fe200078e00ff */
[----:B------:R-:W-:Y:S01]  /*0b20*/  LOP3.LUT R13, R2, 0x3ff00000, RZ, 0xfc, !PT ;  /* 0x3ff00000020d7812 */ /* 0x000fe200078efcff */
[----:B------:R-:W-:Y:S01]  /*0b30*/  IMAD.MOV.U32 R35, RZ, RZ, 0x3ed0ee25 ;  /* 0x3ed0ee25ff237424 */ /* 0x000fe200078e00ff */
        /* <DEDUP_REMOVED lines=58> */
.L_x_8:
[----:B------:R-:W-:Y:S01]  /*0ee0*/  IMAD.MOV.U32 R12, RZ, RZ, 0x0 ;  /* 0x00000000ff0c7424 */ /* 0x000fe200078e00ff */
[----:B------:R-:W-:Y:S01]  /*0ef0*/  LOP3.LUT P0, RZ, R15, 0x7fffffff, RZ, 0xc0, !PT ;  /* 0x7fffffff0fff7812 */ /* 0x000fe2000780c0ff */
[----:B------:R-:W-:-:S06]  /*0f00*/  IMAD.MOV.U32 R13, RZ, RZ, 0x7ff00000 ;  /* 0x7ff00000ff0d7424 */ /* 0x000fcc00078e00ff */
[----:B------:R-:W-:-:S10]  /*0f10*/  DFMA R12, R14, R12, +INF ;  /* 0x7ff000000e0c742b */ /* 0x000fd4000000000c */
[----:B------:R-:W-:Y:S02]  /*0f20*/  FSEL R12, R12, RZ, P0 ;  /* 0x000000ff0c0c7208 */ /* 0x000fe40000000000 */
[----:B------:R-:W-:-:S07]  /*0f30*/  FSEL R13, R13, -QNAN , P0 ;  /* 0xfff000000d0d7808 */ /* 0x000fce0000000000 */
.L_x_9:
[----:B------:R-:W-:Y:S05]  /*0f40*/  BSYNC.RECONVERGENT B1 ;  /* 0x0000000000017941 */ /* 0x000fea0003800200 */
.L_x_7:
[----:B------:R-:W-:Y:S01]  /*0f50*/  DMUL R12, R16, R12 ;  /* 0x0000000c100c7228 */ /* 0x000fe20000000000 */
[----:B------:R-:W-:Y:S01]  /*0f60*/  UMOV UR4, 0xfefa39ef ;  /* 0xfefa39ef00047882 */ /* 0x000fe20000000000 */
[----:B------:R-:W-:Y:S01]  /*0f70*/  DADD R14, -R26, R8 ;  /* 0x000000001a0e7229 */ /* 0x000fe20000000108 */
[----:B------:R-:W-:Y:S01]  /*0f80*/  UMOV UR5, 0x3fe62e42 ;  /* 0x3fe62e4200057882 */ /* 0x000fe20000000000 */
[----:B------:R-:W-:Y:S04]  /*0f90*/  BSSY.RECONVERGENT B1, `(.L_x_10) ;  /* 0x000003b000017945 */ /* 0x000fe80003800200 */
[----:B------:R-:W-:Y:S01]  /*0fa0*/  DFMA R8, R18, R10, R12 ;  /* 0x0000000a1208722b */ /* 0x000fe2000000000c */
[----:B------:R-:W-:Y:S01]  /*0fb0*/  MOV R10, 0x652b82fe ;  /* 0x652b82fe000a7802 */ /* 0x000fe20000000f00 */
[----:B------:R-:W-:-:S06]  /*0fc0*/  IMAD.MOV.U32 R11, RZ, RZ, 0x3ff71547 ;  /* 0x3ff71547ff0b7424 */ /* 0x000fcc00078e00ff */
[----:B------:R-:W-:-:S08]  /*0fd0*/  DADD R8, R8, -R14 ;  /* 0x0000000008087229 */ /* 0x000fd0000000080e */
[----:B------:R-:W-:Y:S02]  /*0fe0*/  DFMA R10, R8, R10, 6.75539944105574400000e+15 ;  /* 0x43380000080a742b */ /* 0x000fe4000000000a */
[----:B------:R-:W-:-:S06]  /*0ff0*/  FSETP.GEU.AND P0, PT, |R9|, 4.1917929649353027344, PT ;  /* 0x4086232b0900780b */ /* 0x000fcc0003f0e200 */
[----:B------:R-:W-:-:S08]  /*1000*/  DADD R12, R10, -6.75539944105574400000e+15 ;  /* 0xc33800000a0c7429 */ /* 0x000fd00000000000 */
[----:B------:R-:W-:Y:S01]  /*1010*/  DFMA R14, R12, -UR4, R8 ;  /* 0x800000040c0e7c2b */ /* 0x000fe20008000008 */
[----:B------:R-:W-:Y:S01]  /*1020*/  UMOV UR4, 0x3b39803f ;  /* 0x3b39803f00047882 */ /* 0x000fe20000000000 */
[----:B------:R-:W-:-:S06]  /*1030*/  UMOV UR5, 0x3c7abc9e ;  /* 0x3c7abc9e00057882 */ /* 0x000fcc0000000000 */
[----:B------:R-:W-:Y:S01]  /*1040*/  DFMA R14, R12, -UR4, R14 ;  /* 0x800000040c0e7c2b */ /* 0x000fe2000800000e */
[----:B------:R-:W-:Y:S01]  /*1050*/  UMOV UR4, 0x69ce2bdf ;  /* 0x69ce2bdf00047882 */ /* 0x000fe20000000000 */
[----:B------:R-:W-:Y:S01]  /*1060*/  IMAD.MOV.U32 R12, RZ, RZ, -0x35dec16 ;  /* 0xfca213eaff0c7424 */ /* 0x000fe200078e00ff */
[----:B------:R-:W-:Y:S01]  /*1070*/  UMOV UR5, 0x3e5ade15 ;  /* 0x3e5ade1500057882 */ /* 0x000fe20000000000 */
[----:B------:R-:W-:-:S06]  /*1080*/  IMAD.MOV.U32 R13, RZ, RZ, 0x3e928af3 ;  /* 0x3e928af3ff0d7424 */ /* 0x000fcc00078e00ff */
[----:B------:R-:W-:Y:S01]  /*1090*/  DFMA R12, R14, UR4, R12 ;  /* 0x000000040e0c7c2b */ /* 0x000fe2000800000c */
[----:B------:R-:W-:Y:S01]  /*10a0*/  UMOV UR4, 0x62401315 ;  /* 0x6240131500047882 */ /* 0x000fe20000000000 */
[----:B------:R-:W-:-:S06]  /*10b0*/  UMOV UR5, 0x3ec71dee ;  /* 0x3ec71dee00057882 */ /* 0x000fcc0000000000 */
[----:B------:R-:W-:Y:S01]  /*10c0*/  DFMA R12, R14, R12, UR4 ;  /* 0x000000040e0c7e2b */ /* 0x000fe2000800000c */
        /* <DEDUP_REMOVED lines=20> */
[----:B------:R-:W-:-:S08]  /*1210*/  DFMA R12, R14, R12, UR4 ;  /* 0x000000040e0c7e2b */ /* 0x000fd0000800000c */
[----:B------:R-:W-:-:S08]  /*1220*/  DFMA R12, R14, R12, 1 ;  /* 0x3ff000000e0c742b */ /* 0x000fd0000000000c */
[----:B------:R-:W-:-:S10]  /*1230*/  DFMA R12, R14, R12, 1 ;  /* 0x3ff000000e0c742b */ /* 0x000fd4000000000c */
[----:B------:R-:W-:Y:S02]  /*1240*/  IMAD R15, R10, 0x100000, R13 ;  /* 0x001000000a0f7824 */ /* 0x000fe400078e020d */
[----:B------:R-:W-:Y:S01]  /*1250*/  IMAD.MOV.U32 R14, RZ, RZ, R12 ;  /* 0x000000ffff0e7224 */ /* 0x000fe200078e000c */
[----:B------:R-:W-:Y:S06]  /*1260*/  @!P0 BRA `(.L_x_11) ;  /* 0x0000000000348947 */ /* 0x000fec0003800000 */
[----:B------:R-:W-:Y:S01]  /*1270*/  FSETP.GEU.AND P1, PT, |R9|, 4.2275390625, PT ;  /* 0x408748000900780b */ /* 0x000fe20003f2e200 */
[C---:B------:R-:W-:Y:S02]  /*1280*/  DADD R14, R8.reuse, +INF ;  /* 0x7ff00000080e7429 */ /* 0x040fe40000000000 */
[----:B------:R-:W-:-:S08]  /*1290*/  DSETP.GEU.AND P0, PT, R8, RZ, PT ;  /* 0x000000ff0800722a */ /* 0x000fd00003f0e000 */
[----:B------:R-:W-:Y:S02]  /*12a0*/  FSEL R14, R14, RZ, P0 ;  /* 0x000000ff0e0e7208 */ /* 0x000fe40000000000 */
[----:B------:R-:W-:Y:S01]  /*12b0*/  @!P1 LEA.HI R0, R10, R10, RZ, 0x1 ;  /* 0x0000000a0a009211 */ /* 0x000fe200078f08ff */
[----:B------:R-:W-:Y:S01]  /*12c0*/  @!P1 IMAD.MOV.U32 R8, RZ, RZ, R12 ;  /* 0x000000ffff089224 */ /* 0x000fe200078e000c */
[----:B------:R-:W-:Y:S02]  /*12d0*/  FSEL R15, R15, RZ, P0 ;  /* 0x000000ff0f0f7208 */ /* 0x000fe40000000000 */
[----:B------:R-:W-:-:S05]  /*12e0*/  @!P1 SHF.R.S32.HI R9, RZ, 0x1, R0 ;  /* 0x00000001ff099819 */ /* 0x000fca0000011400 */
[----:B------:R-:W-:Y:S02]  /*12f0*/  @!P1 IMAD.IADD R10, R10, 0x1, -R9 ;  /* 0x000000010a0a9824 */ /* 0x000fe400078e0a09 */
[----:B------:R-:W-:-:S03]  /*1300*/  @!P1 IMAD R9, R9, 0x100000, R13 ;  /* 0x0010000009099824 */ /* 0x000fc600078e020d */
[----:B------:R-:W-:Y:S01]  /*1310*/  @!P1 LEA R11, R10, 0x3ff00000, 0x14 ;  /* 0x3ff000000a0b9811 */ /* 0x000fe200078ea0ff */
[----:B------:R-:W-:-:S06]  /*1320*/  @!P1 IMAD.MOV.U32 R10, RZ, RZ, RZ ;  /* 0x000000ffff0a9224 */ /* 0x000fcc00078e00ff */
[----:B------:R-:W-:-:S11]  /*1330*/  @!P1 DMUL R14, R8, R10 ;  /* 0x0000000a080e9228 */ /* 0x000fd60000000000 */
.L_x_11:
[----:B------:R-:W-:Y:S05]  /*1340*/  BSYNC.RECONVERGENT B1 ;  /* 0x0000000000017941 */ /* 0x000fea0003800200 */
.L_x_10:
[----:B------:R-:W0:Y:S01]  /*1350*/  LDCU UR4, c[0x0][0x398] ;  /* 0x00007300ff0477ac */ /* 0x000e220008000800 */
[----:B------:R-:W-:Y:S01]  /*1360*/  BSSY.RECONVERGENT B1, `(.L_x_12) ;  /* 0x00000e1000017945 */ /* 0x000fe20003800200 */
[----:B------:R-:W-:-:S03]  /*1370*/  DADD R12, R18, R16 ;  /* 0x00000000120c7229 */ /* 0x000fc60000000010 */
[----:B------:R-:W-:Y:S01]  /*1380*/  BSSY.RELIABLE B2, `(.L_x_13) ;  /* 0x00000be000027945 */ /* 0x000fe20003800100 */
[----:B------:R-:W-:Y:S01]  /*1390*/  IMAD.MOV.U32 R2, RZ, RZ, 0x1 ;  /* 0x00000001ff027424 */ /* 0x000fe200078e00ff */
[----:B------:R-:W-:Y:S01]  /*13a0*/  MOV R10, 0x0 ;  /* 0x00000000000a7802 */ /* 0x000fe20000000f00 */
[----:B------:R-:W-:Y:S02]  /*13b0*/  IMAD.MOV.U32 R11, RZ, RZ, 0x40000000 ;  /* 0x40000000ff0b7424 */ /* 0x000fe400078e00ff */
[----:B------:R-:W-:Y:S02]  /*13c0*/  IMAD.MOV.U32 R44, RZ, RZ, 0x0 ;  /* 0x00000000ff2c7424 */ /* 0x000fe400078e00ff */
[----:B------:R-:W-:Y:S02]  /*13d0*/  IMAD.MOV.U32 R45, RZ, RZ, 0x3ff00000 ;  /* 0x3ff00000ff2d7424 */ /* 0x000fe400078e00ff */
[----:B------:R-:W-:Y:S02]  /*13e0*/  IMAD.MOV.U32 R28, RZ, RZ, 0x0 ;  /* 0x00000000ff1c7424 */ /* 0x000fe400078e00ff */
[----:B------:R-:W-:Y:S01]  /*13f0*/  IMAD.MOV.U32 R29, RZ, RZ, 0x40000000 ;  /* 0x40000000ff1d7424 */ /* 0x000fe200078e00ff */
[----:B0-----:R-:W-:-:S06]  /*1400*/  UIADD3 UR4, UPT, UPT, -UR4, URZ, URZ ;  /* 0x000000ff04047290 */ /* 0x001fcc000fffe1ff */
[----:B------:R-:W-:-:S07]  /*1410*/  IMAD.U32 R0, RZ, RZ, UR4 ;  /* 0x00000004ff007e24 */ /* 0x000fce000f8e00ff */
.L_x_27:
[----:B------:R-:W-:Y:S01]  /*1420*/  ISETP.NE.AND P0, PT, R0, RZ, PT ;  /* 0x000000ff0000720c */ /* 0x000fe20003f05270 */
[----:B------:R-:W-:Y:S02]  /*1430*/  IMAD.MOV.U32 R8, RZ, RZ, 0x0 ;  /* 0x00000000ff087424 */ /* 0x000fe400078e00ff */
[----:B------:R-:W-:-:S10]  /*1440*/  IMAD.MOV.U32 R9, RZ, RZ, -0x40100000 ;  /* 0xbff00000ff097424 */ /* 0x000fd400078e00ff */
[----:B------:R-:W-:Y:S05]  /*1450*/  @!P0 BREAK.RELIABLE B2 ;  /* 0x0000000000028942 */ /* 0x000fea0003800100 */
[----:B------:R-:W-:Y:S05]  /*1460*/  @!P0 BRA `(.L_x_14) ;  /* 0x0000000c00408947 */ /* 0x000fea0003800000 */
[----:B------:R-:W-:Y:S01]  /*1470*/  VIADD R7, R2, 0xffffffff ;  /* 0xffffffff02077836 */ /* 0x000fe20000000000 */
[----:B------:R-:W-:Y:S01]  /*1480*/  BSSY.RECONVERGENT B3, `(.L_x_15) ;  /* 0x000001b000037945 */ /* 0x000fe20003800200 */
[----:B------:R-:W-:Y:S02]  /*1490*/  IMAD.MOV.U32 R38, RZ, RZ, 0x1 ;  /* 0x00000001ff267424 */ /* 0x000fe400078e00ff */
[----:B------:R-:W0:Y:S02]  /*14a0*/  I2F.F64.U32 R8, R7 ;  /* 0x0000000700087312 */ /* 0x000e240000201800 */
[----:B0-----:R-:W-:-:S08]  /*14b0*/  DFMA R30, R8, 2, R18 ;  /* 0x40000000081e782b */ /* 0x001fd00000000012 */
[----:B------:R-:W-:-:S08]  /*14c0*/  DADD R32, R30, 1 ;  /* 0x3ff000001e207429 */ /* 0x000fd00000000000 */
[----:B------:R-:W-:-:S06]  /*14d0*/  DMUL R36, R30, R32 ;  /* 0x000000201e247228 */ /* 0x000fcc0000000000 */
[----:B------:R-:W0:Y:S02]  /*14e0*/  MUFU.RCP64H R39, R37 ;  /* 0x0000002500277308 */ /* 0x000e240000001800 */
[----:B0-----:R-:W-:-:S08]  /*14f0*/  DFMA R34, -R36, R38, 1 ;  /* 0x3ff000002422742b */ /* 0x001fd00000000126 */
[----:B------:R-:W-:Y:S02]  /*1500*/  DFMA R40, R34, R34, R34 ;  /* 0x000000222228722b */ /* 0x000fe40000000022 */
[--C-:B------:R-:W-:Y:S02]  /*1510*/  DADD R34, R18, R8.reuse ;  /* 0x0000000012227229 */ /* 0x100fe40000000008 */
[----:B------:R-:W-:-:S04]  /*1520*/  DADD R8, R12, R8 ;  /* 0x000000000c087229 */ /* 0x000fc80000000008 */
[----:B------:R-:W-:-:S04]  /*1530*/  DFMA R40, R38, R40, R38 ;  /* 0x000000282628722b */ /* 0x000fc80000000026 */
[----:B------:R-:W-:-:S04]  /*1540*/  DMUL R8, R34, R8 ;  /* 0x0000000822087228 */ /* 0x000fc80000000000 */
[----:B------:R-:W-:-:S04]  /*1550*/  DFMA R34, -R36, R40, 1 ;  /* 0x3ff000002422742b */ /* 0x000fc80000000128 */
[----:B------:R-:W-:-:S04]  /*1560*/  DMUL R8, R20, -R8 ;  /* 0x8000000814087228 */ /* 0x000fc80000000000 */
[----:B------:R-:W-:-:S06]  /*1570*/  DFMA R34, R40, R34, R40 ;  /* 0x000000222822722b */ /* 0x000fcc0000000028 */
[----:B------:R-:W-:Y:S02]  /*1580*/  FSETP.GEU.AND P1, PT, |R9|, 6.5827683646048100446e-37, PT ;  /* 0x036000000900780b */ /* 0x000fe40003f2e200 */
[----:B------:R-:W-:-:S08]  /*1590*/  DMUL R38, R8, R34 ;  /* 0x0000002208267228 */ /* 0x000fd00000000000 */
[----:B------:R-:W-:-:S08]  /*15a0*/  DFMA R40, -R36, R38, R8 ;  /* 0x000000262428722b */ /* 0x000fd00000000108 */
[----:B------:R-:W-:-:S10]  /*15b0*/  DFMA R38, R34, R40, R38 ;  /* 0x000000282226722b */ /* 0x000fd40000000026 */
[----:B------:R-:W-:-:S05]  /*15c0*/  FFMA R7, RZ, R37, R39 ;  /* 0x00000025ff077223 */ /* 0x000fca0000000027 */
[----:B------:R-:W-:-:S13]  /*15d0*/  FSETP.GT.AND P0, PT, |R7|, 1.469367938527859385e-39, PT ;  /* 0x001000000700780b */ /* 0x000fda0003f04200 */
[----:B------:R-:W-:Y:S05]  /*15e0*/  @P0 BRA P1, `(.L_x_16) ;  /* 0x0000000000100947 */ /* 0x000fea0000800000 */
[----:B------:R-:W-:Y:S01]  /*15f0*/  MOV R38, R8 ;  /* 0x0000000800267202 */ /* 0x000fe20000000f00 */
[----:B------:R-:W-:Y:S01]  /*1600*/  IMAD.MOV.U32 R39, RZ, RZ, R9 ;  /* 0x000000ffff277224 */ /* 0x000fe200078e0009 */
[----:B------:R-:W-:-:S07]  /*1610*/  MOV R8, 0x1630 ;  /* 0x0000163000087802 */ /* 0x000fce0000000f00 */
[----:B------:R-:W-:Y:S05]  /*1620*/  CALL.REL.NOINC `($__internal_1_$__cuda_sm20_div_rn_f64_full) ;  /* 0x0000000c00b47944 */ /* 0x000fea0003c00000 */
.L_x_16:
[----:B------:R-:W-:Y:S05]  /*1630*/  BSYNC.RECONVERGENT B3 ;  /* 0x0000000000037941 */ /* 0x000fea0003800200 */
.L_x_15:
[----:B------:R-:W0:Y:S01]  /*1640*/  LDCU.64 UR4, c[0x0][0x3a8] ;  /* 0x00007500ff0477ac */ /* 0x000e220008000a00 */
[----:B------:R-:W-:Y:S01]  /*1650*/  DFMA R44, R38, R44, 1 ;  /* 0x3ff00000262c742b */ /* 0x000fe2000000002c */
[----:B------:R-:W-:Y:S01]  /*1660*/  BSSY.RECONVERGENT B3, `(.L_x_17) ;  /* 0x0000016000037945 */ /* 0x000fe20003800200 */
[----:B------:R-:W1:Y:S06]  /*1670*/  LDCU.64 UR8, c[0x0][0x3a8] ;  /* 0x00007500ff0877ac */ /* 0x000e6c0008000a00 */
[----:B------:R-:W-:Y:S02]  /*1680*/  DSETP.GE.AND P0, PT, R44, RZ, PT ;  /* 0x000000ff2c00722a */ /* 0x000fe40003f06000 */
[----:B0-----:R-:W-:-:S02]  /*1690*/  DADD R8, -RZ, -UR4 ;  /* 0x80000004ff087e29 */ /* 0x001fc40008000100 */
[----:B------:R-:W-:-:S08]  /*16a0*/  DSETP.GEU.AND P1, PT, |R44|, UR4, PT ;  /* 0x000000042c007e2a */ /* 0x000fd0000bf2e200 */
[----:B-1----:R-:W-:Y:S02]  /*16b0*/  FSEL R9, R9, UR9, !P0 ;  /* 0x0000000909097c08 */ /* 0x002fe4000c000000 */
[----:B------:R-:W-:Y:S02]  /*16c0*/  FSEL R7, R8, UR8, !P0 ;  /* 0x0000000808077c08 */ /* 0x000fe4000c000000 */
[----:B------:R-:W-:Y:S02]  /*16d0*/  FSEL R9, R9, R45, !P1 ;  /* 0x0000002d09097208 */ /* 0x000fe40004800000 */
[----:B------:R-:W-:Y:S02]  /*16e0*/  FSEL R8, R7, R44, !P1 ;  /* 0x0000002c07087208 */ /* 0x000fe40004800000 */
[----:B------:R-:W0:Y:S01]  /*16f0*/  MUFU.RCP64H R35, R9 ;  /* 0x0000000900237308 */ /* 0x000e220000001800 */
[----:B------:R-:W-:-:S05]  /*1700*/  VIADD R34, R9, 0x300402 ;  /* 0x0030040209227836 */ /* 0x000fca0000000000 */
[----:B------:R-:W-:Y:S01]  /*1710*/  FSETP.GEU.AND P0, PT, |R34|, 5.8789094863358348022e-39, PT ;  /* 0x004004022200780b */ /* 0x000fe20003f0e200 */
[----:B0-----:R-:W-:-:S08]  /*1720*/  DFMA R36, R34, -R8, 1 ;  /* 0x3ff000002224742b */ /* 0x001fd00000000808 */
[----:B------:R-:W-:-:S08]  /*1730*/  DFMA R36, R36, R36, R36 ;  /* 0x000000242424722b */ /* 0x000fd00000000024 */
[----:B------:R-:W-:-:S08]  /*1740*/  DFMA R36, R34, R36, R34 ;  /* 0x000000242224722b */ /* 0x000fd00000000022 */
[----:B------:R-:W-:-:S08]  /*1750*/  DFMA R44, R36, -R8, 1 ;  /* 0x3ff00000242c742b */ /* 0x000fd00000000808 */
[----:B------:R-:W-:Y:S01]  /*1760*/  DFMA R44, R36, R44, R36 ;  /* 0x0000002c242c722b */ /* 0x000fe20000000024 */
[----:B------:R-:W-:Y:S10]  /*1770*/  @P0 BRA `(.L_x_18) ;  /* 0x0000000000100947 */ /* 0x000ff40003800000 */
[----:B------:R-:W-:Y:S02]  /*1780*/  LOP3.LUT R36, R9, 0x7fffffff, RZ, 0xc0, !PT ;  /* 0x7fffffff09247812 */ /* 0x000fe400078ec0ff */
[----:B------:R-:W-:-:S03]  /*1790*/  MOV R42, 0x17c0 ;  /* 0x000017c0002a7802 */ /* 0x000fc60000000f00 */
[----:B------:R-:W-:-:S07]  /*17a0*/  VIADD R36, R36, 0xfff00000 ;  /* 0xfff0000024247836 */ /* 0x000fce0000000000 */
[----:B------:R-:W-:Y:S05]  /*17b0*/  CALL.REL.NOINC `($__internal_0_$__cuda_sm20_dblrcp_rn_slowpath_v3) ;  /* 0x0000000800ac7944 */ /* 0x000fea0003c00000 */
.L_x_18:
[----:B------:R-:W-:Y:S05]  /*17c0*/  BSYNC.RECONVERGENT B3 ;  /* 0x0000000000037941 */ /* 0x000fea0003800200 */
.L_x_17:
[----:B------:R-:W0:Y:S01]  /*17d0*/  LDCU.64 UR4, c[0x0][0x3a8] ;  /* 0x00007500ff0477ac */ /* 0x000e220008000a00 */
[C---:B------:R-:W-:Y:S01]  /*17e0*/  DSETP.GE.AND P0, PT, R10.reuse, RZ, PT ;  /* 0x000000ff0a00722a */ /* 0x040fe20003f06000 */
[----:B------:R-:W-:Y:S01]  /*17f0*/  BSSY.RECONVERGENT B3, `(.L_x_19) ;  /* 0x000001a000037945 */ /* 0x000fe20003800200 */
[----:B------:R-:W1:Y:S01]  /*1800*/  LDCU.64 UR8, c[0x0][0x3a8] ;  /* 0x00007500ff0877ac */ /* 0x000e620008000a00 */
[----:B0-----:R-:W-:Y:S02]  /*1810*/  DADD R8, -RZ, -UR4 ;  /* 0x80000004ff087e29 */ /* 0x001fe40008000100 */
[----:B------:R-:W-:-:S08]  /*1820*/  DSETP.GEU.AND P1, PT, |R10|, UR4, PT ;  /* 0x000000040a007e2a */ /* 0x000fd0000bf2e200 */
[----:B-1----:R-:W-:Y:S02]  /*1830*/  FSEL R37, R9, UR9, !P0 ;  /* 0x0000000909257c08 */ /* 0x002fe4000c000000 */
[----:B------:R-:W-:Y:S01]  /*1840*/  FSEL R7, R8, UR8, !P0 ;  /* 0x0000000808077c08 */ /* 0x000fe2000c000000 */
[----:B------:R-:W-:Y:S01]  /*1850*/  IMAD.MOV.U32 R8, RZ, RZ, 0x1 ;  /* 0x00000001ff087424 */ /* 0x000fe200078e00ff */
[----:B------:R-:W-:Y:S02]  /*1860*/  FSEL R37, R37, R11, !P1 ;  /* 0x0000000b25257208 */ /* 0x000fe40004800000 */
[----:B------:R-:W-:Y:S02]  /*1870*/  FSEL R36, R7, R10, !P1 ;  /* 0x0000000a07247208 */ /* 0x000fe40004800000 */
[----:B------:R-:W0:Y:S01]  /*1880*/  MUFU.RCP64H R9, R37 ;  /* 0x0000002500097308 */ /* 0x000e220000001800 */
[----:B------:R-:W-:-:S03]  /*1890*/  FSETP.GEU.AND P1, PT, |R39|, 6.5827683646048100446e-37, PT ;  /* 0x036000002700780b */ /* 0x000fc60003f2e200 */
[----:B0-----:R-:W-:-:S08]  /*18a0*/  DFMA R10, -R36, R8, 1 ;  /* 0x3ff00000240a742b */ /* 0x001fd00000000108 */
        /* <DEDUP_REMOVED lines=9> */
[----:B------:R-:W-:Y:S05]  /*1940*/  @P0 BRA P1, `(.L_x_20) ;  /* 0x0000000000100947 */ /* 0x000fea0000800000 */
[----:B------:R-:W-:-:S07]  /*1950*/  MOV R8, 0x1970 ;  /* 0x0000197000087802 */ /* 0x000fce0000000f00 */
[----:B------:R-:W-:Y:S05]  /*1960*/  CALL.REL.NOINC `($__internal_1_$__cuda_sm20_div_rn_f64_full) ;  /* 0x0000000800e47944 */ /* 0x000fea0003c00000 */
[----:B------:R-:W-:Y:S02]  /*1970*/  IMAD.MOV.U32 R10, RZ, RZ, R38 ;  /* 0x000000ffff0a7224 */ /* 0x000fe400078e0026 */
[----:B------:R-:W-:-:S07]  /*1980*/  IMAD.MOV.U32 R11, RZ, RZ, R39 ;  /* 0x000000ffff0b7224 */ /* 0x000fce00078e0027 */
.L_x_20:
[----:B------:R-:W-:Y:S05]  /*1990*/  BSYNC.RECONVERGENT B3 ;  /* 0x0000000000037941 */ /* 0x000fea0003800200 */
.L_x_19:
[----:B------:R-:W-:Y:S01]  /*19a0*/  DADD R36, R30, 2 ;  /* 0x400000001e247429 */ /* 0x000fe20000000000 */
[----:B------:R-:W0:Y:S01]  /*19b0*/  I2F.F64.U32 R8, R2 ;  /* 0x0000000200087312 */ /* 0x000e220000201800 */
[----:B------:R-:W-:Y:S01]  /*19c0*/  DADD R10, R10, 1 ;  /* 0x3ff000000a0a7429 */ /* 0x000fe20000000000 */
[----:B------:R-:W-:Y:S05]  /*19d0*/  BSSY.RECONVERGENT B3, `(.L_x_21) ;  /* 0x0000019000037945 */ /* 0x000fea0003800200 */
[----:B------:R-:W-:Y:S01]  /*19e0*/  DMUL R36, R32, R36 ;  /* 0x0000002420247228 */ /* 0x000fe20000000000 */
[----:B------:R-:W-:-:S05]  /*19f0*/  IMAD.MOV.U32 R32, RZ, RZ, 0x1 ;  /* 0x00000001ff207424 */ /* 0x000fca00078e00ff */
[----:B------:R-:W1:Y:S02]  /*1a00*/  MUFU.RCP64H R33, R37 ;  /* 0x0000002500217308 */ /* 0x000e640000001800 */
[----:B-1----:R-:W-:-:S08]  /*1a10*/  DFMA R30, -R36, R32, 1 ;  /* 0x3ff00000241e742b */ /* 0x002fd00000000120 */
[----:B------:R-:W-:Y:S02]  /*1a20*/  DFMA R34, R30, R30, R30 ;  /* 0x0000001e1e22722b */ /* 0x000fe4000000001e */
[----:B0-----:R-:W-:-:S06]  /*1a30*/  DADD R30, R16, -R8 ;  /* 0x00000000101e7229 */ /* 0x001fcc0000000808 */
[----:B------:R-:W-:Y:S02]  /*1a40*/  DFMA R34, R32, R34, R32 ;  /* 0x000000222022722b */ /* 0x000fe40000000020 */
[----:B------:R-:W-:-:S06]  /*1a50*/  DMUL R8, R8, R30 ;  /* 0x0000001e08087228 */ /* 0x000fcc0000000000 */
[----:B------:R-:W-:Y:S02]  /*1a60*/  DFMA R30, -R36, R34, 1 ;  /* 0x3ff00000241e742b */ /* 0x000fe40000000122 */
[----:B------:R-:W-:-:S06]  /*1a70*/  DMUL R8, R20, R8 ;  /* 0x0000000814087228 */ /* 0x000fcc0000000000 */
[----:B------:R-:W-:-:S04]  /*1a80*/  DFMA R30, R34, R30, R34 ;  /* 0x0000001e221e722b */ /* 0x000fc80000000022 */
[----:B------:R-:W-:-:S04]  /*1a90*/  FSETP.GEU.AND P1, PT, |R9|, 6.5827683646048100446e-37, PT ;  /* 0x036000000900780b */ /* 0x000fc80003f2e200 */
[----:B------:R-:W-:-:S08]  /*1aa0*/  DMUL R38, R8, R30 ;  /* 0x0000001e08267228 */ /* 0x000fd00000000000 */
[----:B------:R-:W-:-:S08]  /*1ab0*/  DFMA R32, -R36, R38, R8 ;  /* 0x000000262420722b */ /* 0x000fd00000000108 */
[----:B------:R-:W-:Y:S02]  /*1ac0*/  DFMA R38, R30, R32, R38 ;  /* 0x000000201e26722b */ /* 0x000fe40000000026 */
[----:B------:R-:W-:-:S08]  /*1ad0*/  DMUL R30, R10, R44 ;  /* 0x0000002c0a1e7228 */ /* 0x000fd00000000000 */
[----:B------:R-:W-:Y:S01]  /*1ae0*/  FFMA R7, RZ, R37, R39 ;  /* 0x00000025ff077223 */ /* 0x000fe20000000027 */
[----:B------:R-:W-:-:S04]  /*1af0*/  DMUL R28, R30, R28 ;  /* 0x0000001c1e1c7228 */ /* 0x000fc80000000000 */
[----:B------:R-:W-:-:S13]  /*1b00*/  FSETP.GT.AND P0, PT, |R7|, 1.469367938527859385e-39, PT ;  /* 0x001000000700780b */ /* 0x000fda0003f04200 */
[----:B------:R-:W-:Y:S05]  /*1b10*/  @P0 BRA P1, `(.L_x_22) ;  /* 0x0000000000100947 */ /* 0x000fea0000800000 */
[----:B------:R-:W-:Y:S01]  /*1b20*/  IMAD.MOV.U32 R38, RZ, RZ, R8 ;  /* 0x000000ffff267224 */ /* 0x000fe200078e0008 */
[----:B------:R-:W-:Y:S01]  /*1b30*/  MOV R8, 0x1b60 ;  /* 0x00001b6000087802 */ /* 0x000fe20000000f00 */
[----:B------:R-:W-:-:S07]  /*1b40*/  IMAD.MOV.U32 R39, RZ, RZ, R9 ;  /* 0x000000ffff277224 */ /* 0x000fce00078e0009 */
[----:B------:R-:W-:Y:S05]  /*1b50*/  CALL.REL.NOINC `($__internal_1_$__cuda_sm20_div_rn_f64_full) ;  /* 0x0000000800687944 */ /* 0x000fea0003c00000 */
.L_x_22:
[----:B------:R-:W-:Y:S05]  /*1b60*/  BSYNC.RECONVERGENT B3 ;  /* 0x0000000000037941 */ /* 0x000fea0003800200 */
.L_x_21:
        /* <DEDUP_REMOVED lines=12> */
[----:B------:R-:W-:-:S04]  /*1c30*/  IADD3 R30, PT, PT, R9, 0x300402, RZ ;  /* 0x00300402091e7810 */ /* 0x000fc80007ffe0ff */
[----:B------:R-:W-:Y:S02]  /*1c40*/  FSETP.GEU.AND P0, PT, |R30|, 5.8789094863358348022e-39, PT ;  /* 0x004004021e00780b */ /* 0x000fe40003f0e200 */
        /* <DEDUP_REMOVED lines=10> */
.L_x_24:
[----:B------:R-:W-:Y:S05]  /*1cf0*/  BSYNC.RECONVERGENT B3 ;  /* 0x0000000000037941 */ /* 0x000fea0003800200 */
.L_x_23:
        /* <DEDUP_REMOVED lines=28> */
.L_x_26:
[----:B------:R-:W-:Y:S05]  /*1ec0*/  BSYNC.RECONVERGENT B3 ;  /* 0x0000000000037941 */ /* 0x000fea0003800200 */
.L_x_25:
[----:B------:R-:W-:Y:S01]  /*1ed0*/  DADD R10, R10, 1 ;  /* 0x3ff000000a0a7429 */ /* 0x000fe20000000000 */
[----:B------:R-:W0:Y:S01]  /*1ee0*/  LDCU.64 UR4, c[0x0][0x3a0] ;  /* 0x00007400ff0477ac */ /* 0x000e220008000a00 */
[----:B------:R-:W-:Y:S02]  /*1ef0*/  VIADD R0, R0, 0x1 ;  /* 0x0000000100007836 */ /* 0x000fe40000000000 */
[----:B------:R-:W-:-:S04]  /*1f00*/  VIADD R2, R2, 0x1 ;  /* 0x0000000102027836 */ /* 0x000fc80000000000 */
[----:B------:R-:W-:-:S08]  /*1f10*/  DMUL R8, R44, R10 ;  /* 0x0000000a2c087228 */ /* 0x000fd00000000000 */
[----:B------:R-:W-:Y:S02]  /*1f20*/  DADD R30, -R8, 1 ;  /* 0x3ff00000081e7429 */ /* 0x000fe40000000100 */
[----:B------:R-:W-:-:S06]  /*1f30*/  DMUL R28, R28, R8 ;  /* 0x000000081c1c7228 */ /* 0x000fcc0000000000 */
[----:B0-----:R-:W-:-:S14]  /*1f40*/  DSETP.GEU.AND P0, PT, |R30|, UR4, PT ;  /* 0x000000041e007e2a */ /* 0x001fdc000bf0e200 */
[----:B------:R-:W-:Y:S05]  /*1f50*/  @P0 BRA `(.L_x_27) ;  /* 0xfffffff400300947 */ /* 0x000fea000383ffff */
[----:B------:R-:W-:Y:S05]  /*1f60*/  BSYNC.RELIABLE B2 ;  /* 0x0000000000027941 */ /* 0x000fea0003800100 */
.L_x_13:
[----:B------:R-:W0:Y:S01]  /*1f70*/  MUFU.RCP64H R9, R19 ;  /* 0x0000001300097308 */ /* 0x000e220000001800 */
[----:B------:R-:W-:Y:S01]  /*1f80*/  IMAD.MOV.U32 R8, RZ, RZ, 0x1 ;  /* 0x00000001ff087424 */ /* 0x000fe200078e00ff */
[----:B------:R-:W-:Y:S01]  /*1f90*/  FSETP.GEU.AND P1, PT, |R15|, 6.5827683646048100446e-37, PT ;  /* 0x036000000f00780b */ /* 0x000fe20003f2e200 */
[----:B------:R-:W-:Y:S01]  /*1fa0*/  IMAD.MOV.U32 R12, RZ, RZ, R14 ;  /* 0x000000ffff0c7224 */ /* 0x000fe200078e000e */
[----:B------:R-:W-:Y:S01]  /*1fb0*/  BSSY.RECONVERGENT B2, `(.L_x_28) ;  /* 0x0000016000027945 */ /* 0x000fe20003800200 */
[----:B------:R-:W-:Y:S01]  /*1fc0*/  IMAD.MOV.U32 R13, RZ, RZ, R15 ;  /* 0x000000ffff0d7224 */ /* 0x000fe200078e000f */
[----:B------:R-:W-:Y:S02]  /*1fd0*/  DADD R28, R28, -1 ;  /* 0xbff000001c1c7429 */ /* 0x000fe40000000000 */
        /* <DEDUP_REMOVED lines=13> */
[----:B------:R-:W-:Y:S01]  /*20b0*/  MOV R8, 0x20f0 ;  /* 0x000020f000087802 */ /* 0x000fe20000000f00 */
[----:B------:R-:W-:Y:S02]  /*20c0*/  IMAD.MOV.U32 R36, RZ, RZ, R18 ;  /* 0x000000ffff247224 */ /* 0x000fe400078e0012 */
[----:B------:R-:W-:-:S07]  /*20d0*/  IMAD.MOV.U32 R37, RZ, RZ, R19 ;  /* 0x000000ffff257224 */ /* 0x000fce00078e0013 */
[----:B------:R-:W-:Y:S05]  /*20e0*/  CALL.REL.NOINC `($__internal_1_$__cuda_sm20_div_rn_f64_full) ;  /* 0x0000000400047944 */ /* 0x000fea0003c00000 */
[----:B------:R-:W-:Y:S02]  /*20f0*/  IMAD.MOV.U32 R8, RZ, RZ, R38 ;  /* 0x000000ffff087224 */ /* 0x000fe400078e0026 */
[----:B------:R-:W-:-:S07]  /*2100*/  IMAD.MOV.U32 R9, RZ, RZ, R39 ;  /* 0x000000ffff097224 */ /* 0x000fce00078e0027 */
.L_x_29:
[----:B------:R-:W-:Y:S05]  /*2110*/  BSYNC.RECONVERGENT B2 ;  /* 0x0000000000027941 */ /* 0x000fea0003800200 */
.L_x_28:
[----:B------:R-:W-:Y:S02]  /*2120*/  DMUL R8, R28, R8 ;  /* 0x000000081c087228 */ /* 0x000fe40000000000 */
[----:B------:R-:W-:-:S06]  /*2130*/  DADD R12, -R22, 1 ;  /* 0x3ff00000160c7429 */ /* 0x000fcc0000000100 */
[----:B------:R-:W-:-:S08]  /*2140*/  DADD R10, -R8, 1 ;  /* 0x3ff00000080a7429 */ /* 0x000fd00000000100 */
[----:B------:R-:W-:-:S08]  /*2150*/  DMUL R10, R22, R10 ;  /* 0x0000000a160a7228 */ /* 0x000fd00000000000 */
[----:B------:R-:W-:-:S11]  /*2160*/  DFMA R8, R12, R8, R10 ;  /* 0x000000080c08722b */ /* 0x000fd6000000000a */
.L_x_14:
[----:B------:R-:W-:Y:S05]  /*2170*/  BSYNC.RECONVERGENT B1 ;  /* 0x0000000000017941 */ /* 0x000fea0003800200 */
.L_x_12:
[----:B------:R-:W0:Y:S01]  /*2180*/  LDCU UR4, c[0x0][0x360] ;  /* 0x00006c00ff0477ac */ /* 0x000e220008000800 */
[----:B------:R-:W0:Y:S01]  /*2190*/  LDC R7, c[0x0][0x370] ;  /* 0x0000dc00ff077b82 */ /* 0x000e220000000800 */
[----:B------:R1:W-:Y:S01]  /*21a0*/  STG.E.64 desc[UR6][R24.64], R8 ;  /* 0x0000000818007986 */ /* 0x0003e2000c101b06 */
[----:B------:R-:W2:Y:S01]  /*21b0*/  LDCU UR5, c[0x0][0x394] ;  /* 0x00007280ff0577ac */ /* 0x000ea20008000800 */
[----:B0-----:R-:W-:-:S05]  /*21c0*/  IMAD R4, R7, UR4, R4 ;  /* 0x0000000407047c24 */ /* 0x001fca000f8e0204 */
[----:B--2---:R-:W-:-:S13]  /*21d0*/  ISETP.GE.U32.AND P0, PT, R4, UR5, PT ;  /* 0x0000000504007c0c */ /* 0x004fda000bf06070 */
[----:B-1----:R-:W-:Y:S05]  /*21e0*/  @!P0 BRA `(.L_x_30) ;  /* 0xffffffdc00e08947 */ /* 0x002fea000383ffff */
.L_x_1:
[----:B------:R-:W-:Y:S05]  /*21f0*/  BSYNC.RECONVERGENT B0 ;  /* 0x0000000000007941 */ /* 0x000fea0003800200 */
.L_x_0:
[----:B------:R-:W0:Y:S01]  /*2200*/  LDCU UR4, c[0x0][0x364] ;  /* 0x00006c80ff0477ac */ /* 0x000e220008000800 */
[----:B------:R-:W0:Y:S01]  /*2210*/  LDC R0, c[0x0][0x374] ;  /* 0x0000dd00ff007b82 */ /* 0x000e220000000800 */
[----:B------:R-:W1:Y:S01]  /*2220*/  LDCU UR5, c[0x0][0x390] ;  /* 0x00007200ff0577ac */ /* 0x000e620008000800 */
[----:B0-----:R-:W-:-:S05]  /*2230*/  IMAD R5, R0, UR4, R5 ;  /* 0x0000000400057c24 */ /* 0x001fca000f8e0205 */
[----:B-1----:R-:W-:-:S13]  /*2240*/  ISETP.GE.U32.AND P0, PT, R5, UR5, PT ;  /* 0x0000000505007c0c */ /* 0x002fda000bf06070 */
[----:B------:R-:W-:Y:S05]  /*2250*/  @!P0 BRA `(.L_x_31) ;  /* 0xffffffdc00a48947 */ /* 0x000fea000383ffff */
[----:B------:R-:W-:Y:S05]  /*2260*/  EXIT ;  /* 0x000000000000794d */ /* 0x000fea0003800000 */
        .weak           $__internal_0_$__cuda_sm20_dblrcp_rn_slowpath_v3
        .type           $__internal_0_$__cuda_sm20_dblrcp_rn_slowpath_v3,@function
        .size           $__internal_0_$__cuda_sm20_dblrcp_rn_slowpath_v3,($__internal_1_$__cuda_sm20_div_rn_f64_full - $__internal_0_$__cuda_sm20_dblrcp_rn_slowpath_v3)
$__internal_0_$__cuda_sm20_dblrcp_rn_slowpath_v3:
[----:B------:R-:W-:Y:S01]  /*2270*/  DSETP.GTU.AND P0, PT, |R8|, +INF , PT ;  /* 0x7ff000000800742a */ /* 0x000fe20003f0c200 */
[----:B------:R-:W-:-:S13]  /*2280*/  BSSY.RECONVERGENT B4, `(.L_x_32) ;  /* 0x0000023000047945 */ /* 0x000fda0003800200 */
[----:B------:R-:W-:Y:S05]  /*2290*/  @P0 BRA `(.L_x_33) ;  /* 0x00000000007c0947 */ /* 0x000fea0003800000 */
[----:B------:R-:W-:-:S05]  /*22a0*/  LOP3.LUT R37, R9, 0x7fffffff, RZ, 0xc0, !PT ;  /* 0x7fffffff09257812 */ /* 0x000fca00078ec0ff */
[----:B------:R-:W-:-:S05]  /*22b0*/  VIADD R7, R37, 0xffffffff ;  /* 0xffffffff25077836 */ /* 0x000fca0000000000 */
[----:B------:R-:W-:-:S13]  /*22c0*/  ISETP.GE.U32.AND P0, PT, R7, 0x7fefffff, PT ;  /* 0x7fefffff0700780c */ /* 0x000fda0003f06070 */
[----:B------:R-:W-:Y:S01]  /*22d0*/  @P0 LOP3.LUT R35, R9, 0x7ff00000, RZ, 0x3c, !PT ;  /* 0x7ff0000009230812 */ /* 0x000fe200078e3cff */
[----:B------:R-:W-:Y:S01]  /*22e0*/  @P0 IMAD.MOV.U32 R34, RZ, RZ, RZ ;  /* 0x000000ffff220224 */ /* 0x000fe200078e00ff */
[----:B------:R-:W-:Y:S06]  /*22f0*/  @P0 BRA `(.L_x_34) ;  /* 0x00000000006c0947 */ /* 0x000fec0003800000 */
[----:B------:R-:W-:-:S13]  /*2300*/  ISETP.GE.U32.AND P0, PT, R37, 0x1000001, PT ;  /* 0x010000012500780c */ /* 0x000fda0003f06070 */
[----:B------:R-:W-:Y:S05]  /*2310*/  @!P0 BRA `(.L_x_35) ;  /* 0x0000000000348947 */ /* 0x000fea0003800000 */
[----:B------:R-:W-:Y:S02]  /*2320*/  VIADD R35, R9, 0xc0200000 ;  /* 0xc020000009237836 */ /* 0x000fe40000000000 */
[----:B------:R-:W-:Y:S02]  /*2330*/  IMAD.MOV.U32 R34, RZ, RZ, R8 ;  /* 0x000000ffff227224 */ /* 0x000fe400078e0008 */
[----:B------:R-:W0:Y:S04]  /*2340*/  MUFU.RCP64H R37, R35 ;  /* 0x0000002300257308 */ /* 0x000e280000001800 */
[----:B0-----:R-:W-:-:S08]  /*2350*/  DFMA R40, -R34, R36, 1 ;  /* 0x3ff000002228742b */ /* 0x001fd00000000124 */
[----:B------:R-:W-:-:S08]  /*2360*/  DFMA R40, R40, R40, R40 ;  /* 0x000000282828722b */ /* 0x000fd00000000028 */
[----:B------:R-:W-:-:S08]  /*2370*/  DFMA R40, R36, R40, R36 ;  /* 0x000000282428722b */ /* 0x000fd00000000024 */
[----:B------:R-:W-:-:S08]  /*2380*/  DFMA R36, -R34, R40, 1 ;  /* 0x3ff000002224742b */ /* 0x000fd00000000128 */
[----:B------:R-:W-:-:S08]  /*2390*/  DFMA R36, R40, R36, R40 ;  /* 0x000000242824722b */ /* 0x000fd00000000028 */
[----:B------:R-:W-:-:S08]  /*23a0*/  DMUL R36, R36, 2.2250738585072013831e-308 ;  /* 0x0010000024247828 */ /* 0x000fd00000000000 */
[----:B------:R-:W-:-:S08]  /*23b0*/  DFMA R8, -R8, R36, 1 ;  /* 0x3ff000000808742b */ /* 0x000fd00000000124 */
[----:B------:R-:W-:-:S08]  /*23c0*/  DFMA R8, R8, R8, R8 ;  /* 0x000000080808722b */ /* 0x000fd00000000008 */
[----:B------:R-:W-:Y:S01]  /*23d0*/  DFMA R34, R36, R8, R36 ;  /* 0x000000082422722b */ /* 0x000fe20000000024 */
[----:B------:R-:W-:Y:S10]  /*23e0*/  BRA `(.L_x_34) ;  /* 0x0000000000307947 */ /* 0x000ff40003800000 */
.L_x_35:
[----:B------:R-:W-:Y:S01]  /*23f0*/  DMUL R8, R8, 8.11296384146066816958e+31 ;  /* 0x4690000008087828 */ /* 0x000fe20000000000 */
[----:B------:R-:W-:-:S05]  /*2400*/  MOV R34, R36 ;  /* 0x0000002400227202 */ /* 0x000fca0000000f00 */
[----:B------:R-:W0:Y:S02]  /*2410*/  MUFU.RCP64H R35, R9 ;  /* 0x0000000900237308 */ /* 0x000e240000001800 */
[----:B0-----:R-:W-:-:S08]  /*2420*/  DFMA R36, -R8, R34, 1 ;  /* 0x3ff000000824742b */ /* 0x001fd00000000122 */
[----:B------:R-:W-:-:S08]  /*2430*/  DFMA R36, R36, R36, R36 ;  /* 0x000000242424722b */ /* 0x000fd00000000024 */
[----:B------:R-:W-:-:S08]  /*2440*/  DFMA R36, R34, R36, R34 ;  /* 0x000000242224722b */ /* 0x000fd00000000022 */
[----:B------:R-:W-:-:S08]  /*2450*/  DFMA R34, -R8, R36, 1 ;  /* 0x3ff000000822742b */ /* 0x000fd00000000124 */
[----:B------:R-:W-:-:S08]  /*2460*/  DFMA R34, R36, R34, R36 ;  /* 0x000000222422722b */ /* 0x000fd00000000024 */
[----:B------:R-:W-:Y:S01]  /*2470*/  DMUL R34, R34, 8.11296384146066816958e+31 ;  /* 0x4690000022227828 */ /* 0x000fe20000000000 */
[----:B------:R-:W-:Y:S10]  /*2480*/  BRA `(.L_x_34) ;  /* 0x0000000000087947 */ /* 0x000ff40003800000 */
.L_x_33:
[----:B------:R-:W-:Y:S01]  /*2490*/  LOP3.LUT R35, R9, 0x80000, RZ, 0xfc, !PT ;  /* 0x0008000009237812 */ /* 0x000fe200078efcff */
[----:B------:R-:W-:-:S07]  /*24a0*/  IMAD.MOV.U32 R34, RZ, RZ, R8 ;  /* 0x000000ffff227224 */ /* 0x000fce00078e0008 */
.L_x_34:
[----:B------:R-:W-:Y:S05]  /*24b0*/  BSYNC.RECONVERGENT B4 ;  /* 0x0000000000047941 */ /* 0x000fea0003800200 */
.L_x_32:
[----:B------:R-:W-:Y:S02]  /*24c0*/  IMAD.MOV.U32 R43, RZ, RZ, 0x0 ;  /* 0x00000000ff2b7424 */ /* 0x000fe400078e00ff */
[----:B------:R-:W-:Y:S02]  /*24d0*/  IMAD.MOV.U32 R44, RZ, RZ, R34 ;  /* 0x000000ffff2c7224 */ /* 0x000fe400078e0022 */
[----:B------:R-:W-:Y:S01]  /*24e0*/  IMAD.MOV.U32 R45, RZ, RZ, R35 ;  /* 0x000000ffff2d7224 */ /* 0x000fe200078e0023 */
[----:B------:R-:W-:Y:S06]  /*24f0*/  RET.REL.NODEC R42 `(berk_jones_kernel) ;  /* 0xffffffd82ac07950 */ /* 0x000fec0003c3ffff */
        .weak           $__internal_1_$__cuda_sm20_div_rn_f64_full
        .type           $__internal_1_$__cuda_sm20_div_rn_f64_full,@function
        .size           $__internal_1_$__cuda_sm20_div_rn_f64_full,(.L_x_43 - $__internal_1_$__cuda_sm20_div_rn_f64_full)
$__internal_1_$__cuda_sm20_div_rn_f64_full:
[C---:B------:R-:W-:Y:S01]  /*2500*/  FSETP.GEU.AND P0, PT, |R37|.reuse, 1.469367938527859385e-39, PT ;  /* 0x001000002500780b */ /* 0x040fe20003f0e200 */
[----:B------:R-:W-:Y:S01]  /*2510*/  IMAD.MOV.U32 R42, RZ, RZ, 0x1 ;  /* 0x00000001ff2a7424 */ /* 0x000fe200078e00ff */
[----:B------:R-:W-:Y:S01]  /*2520*/  LOP3.LUT R34, R37, 0x800fffff, RZ, 0xc0, !PT ;  /* 0x800fffff25227812 */ /* 0x000fe200078ec0ff */
[----:B------:R-:W-:Y:S01]  /*2530*/  IMAD.MOV.U32 R9, RZ, RZ, 0x1ca00000 ;  /* 0x1ca00000ff097424 */ /* 0x000fe200078e00ff */
[C---:B------:R-:W-:Y:S01]  /*2540*/  FSETP.GEU.AND P2, PT, |R39|.reuse, 1.469367938527859385e-39, PT ;  /* 0x001000002700780b */ /* 0x040fe20003f4e200 */
[----:B------:R-:W-:Y:S01]  /*2550*/  BSSY.RECONVERGENT B4, `(.L_x_36) ;  /* 0x0000052000047945 */ /* 0x000fe20003800200 */
[----:B------:R-:W-:Y:S01]  /*2560*/  LOP3.LUT R35, R34, 0x3ff00000, RZ, 0xfc, !PT ;  /* 0x3ff0000022237812 */ /* 0x000fe200078efcff */
[----:B------:R-:W-:Y:S01]  /*2570*/  IMAD.MOV.U32 R34, RZ, RZ, R36 ;  /* 0x000000ffff227224 */ /* 0x000fe200078e0024 */
[----:B------:R-:W-:Y:S02]  /*2580*/  LOP3.LUT R7, R39, 0x7ff00000, RZ, 0xc0, !PT ;  /* 0x7ff0000027077812 */ /* 0x000fe400078ec0ff */
[----:B------:R-:W-:-:S02]  /*2590*/  LOP3.LUT R47, R37, 0x7ff00000, RZ, 0xc0, !PT ;  /* 0x7ff00000252f7812 */ /* 0x000fc400078ec0ff */
[----:B------:R-:W-:Y:S01]  /*25a0*/  MOV R46, R7 ;  /* 0x00000007002e7202 */ /* 0x000fe20000000f00 */
[----:B------:R-:W-:Y:S01]  /*25b0*/  @!P0 DMUL R34, R36, 8.98846567431157953865e+307 ;  /* 0x7fe0000024228828 */ /* 0x000fe20000000000 */
[----:B------:R-:W-:-:S03]  /*25c0*/  ISETP.GE.U32.AND P1, PT, R7, R47, PT ;  /* 0x0000002f0700720c */ /* 0x000fc60003f26070 */
[----:B------:R-:W-:Y:S02]  /*25d0*/  @!P2 LOP3.LUT R40, R37, 0x7ff00000, RZ, 0xc0, !PT ;  /* 0x7ff000002528a812 */ /* 0x000fe400078ec0ff */
[----:B------:R-:W0:Y:S01]  /*25e0*/  MUFU.RCP64H R43, R35 ;  /* 0x00000023002b7308 */ /* 0x000e220000001800 */
[----:B------:R-:W-:Y:S02]  /*25f0*/  SEL R41, R9, 0x63400000, !P1 ;  /* 0x6340000009297807 */ /* 0x000fe40004800000 */
[----:B------:R-:W-:Y:S02]  /*2600*/  @!P2 ISETP.GE.U32.AND P3, PT, R7, R40, PT ;  /* 0x000000280700a20c */ /* 0x000fe40003f66070 */
[----:B------:R-:W-:Y:S02]  /*2610*/  LOP3.LUT R41, R41, 0x800fffff, R39, 0xf8, !PT ;  /* 0x800fffff29297812 */ /* 0x000fe400078ef827 */
[----:B------:R-:W-:Y:S01]  /*2620*/  @!P0 LOP3.LUT R47, R35, 0x7ff00000, RZ, 0xc0, !PT ;  /* 0x7ff00000232f8812 */ /* 0x000fe200078ec0ff */
[----:B0-----:R-:W-:-:S08]  /*2630*/  DFMA R48, R42, -R34, 1 ;  /* 0x3ff000002a30742b */ /* 0x001fd00000000822 */
[----:B------:R-:W-:-:S08]  /*2640*/  DFMA R48, R48, R48, R48 ;  /* 0x000000303030722b */ /* 0x000fd00000000030 */
[----:B------:R-:W-:Y:S01]  /*2650*/  DFMA R42, R42, R48, R42 ;  /* 0x000000302a2a722b */ /* 0x000fe2000000002a */
[----:B------:R-:W-:Y:S01]  /*2660*/  @!P2 SEL R49, R9, 0x63400000, !P3 ;  /* 0x634000000931a807 */ /* 0x000fe20005800000 */
[----:B------:R-:W-:-:S03]  /*2670*/  @!P2 IMAD.MOV.U32 R48, RZ, RZ, RZ ;  /* 0x000000ffff30a224 */ /* 0x000fc600078e00ff */
[----:B------:R-:W-:-:S03]  /*2680*/  @!P2 LOP3.LUT R40, R49, 0x80000000, R39, 0xf8, !PT ;  /* 0x800000003128a812 */ /* 0x000fc600078ef827 */
[----:B------:R-:W-:Y:S01]  /*2690*/  DFMA R50, R42, -R34, 1 ;  /* 0x3ff000002a32742b */ /* 0x000fe20000000822 */
[----:B------:R-:W-:Y:S01]  /*26a0*/  @!P2 LOP3.LUT R49, R40, 0x100000, RZ, 0xfc, !PT ;  /* 0x001000002831a812 */ /* 0x000fe200078efcff */
[----:B------:R-:W-:-:S06]  /*26b0*/  IMAD.MOV.U32 R40, RZ, RZ, R38 ;  /* 0x000000ffff287224 */ /* 0x000fcc00078e0026 */
[----:B------:R-:W-:Y:S02]  /*26c0*/  DFMA R50, R42, R50, R42 ;  /* 0x000000322a32722b */ /* 0x000fe4000000002a */
[----:B------:R-:W-:-:S08]  /*26d0*/  @!P2 DFMA R40, R40, 2, -R48 ;  /* 0x400000002828a82b */ /* 0x000fd00000000830 */
[----:B------:R-:W-:Y:S02]  /*26e0*/  DMUL R48, R50, R40 ;  /* 0x0000002832307228 */ /* 0x000fe40000000000 */
[----:B------:R-:W-:-:S06]  /*26f0*/  @!P2 LOP3.LUT R46, R41, 0x7ff00000, RZ, 0xc0, !PT ;  /* 0x7ff00000292ea812 */ /* 0x000fcc00078ec0ff */
[----:B------:R-:W-:-:S08]  /*2700*/  DFMA R42, R48, -R34, R40 ;  /* 0x80000022302a722b */ /* 0x000fd00000000028 */
[----:B------:R-:W-:Y:S01]  /*2710*/  DFMA R42, R50, R42, R48 ;  /* 0x0000002a322a722b */ /* 0x000fe20000000030 */
[----:B------:R-:W-:-:S05]  /*2720*/  VIADD R48, R46, 0xffffffff ;  /* 0xffffffff2e307836 */ /* 0x000fca0000000000 */
[----:B------:R-:W-:Y:S01]  /*2730*/  ISETP.GT.U32.AND P0, PT, R48, 0x7feffffe, PT ;  /* 0x7feffffe3000780c */ /* 0x000fe20003f04070 */
[----:B------:R-:W-:-:S05]  /*2740*/  VIADD R48, R47, 0xffffffff ;  /* 0xffffffff2f307836 */ /* 0x000fca0000000000 */
[----:B------:R-:W-:-:S13]  /*2750*/  ISETP.GT.U32.OR P0, PT, R48, 0x7feffffe, P0 ;  /* 0x7feffffe3000780c */ /* 0x000fda0000704470 */
[----:B------:R-:W-:Y:S05]  /*2760*/  @P0 BRA `(.L_x_37) ;  /* 0x00000000006c0947 */ /* 0x000fea0003800000 */
[----:B------:R-:W-:Y:S01]  /*2770*/  LOP3.LUT R38, R37, 0x7ff00000, RZ, 0xc0, !PT ;  /* 0x7ff0000025267812 */ /* 0x000fe200078ec0ff */
[----:B------:R-:W-:-:S03]  /*2780*/  IMAD.MOV.U32 R46, RZ, RZ, RZ ;  /* 0x000000ffff2e7224 */ /* 0x000fc600078e00ff */
[CC--:B------:R-:W-:Y:S02]  /*2790*/  VIADDMNMX R39, R7.reuse, -R38.reuse, 0xb9600000, !PT ;  /* 0xb960000007277446 */ /* 0x0c0fe40007800926 */
[----:B------:R-:W-:Y:S02]  /*27a0*/  ISETP.GE.U32.AND P0, PT, R7, R38, PT ;  /* 0x000000260700720c */ /* 0x000fe40003f06070 */
[----:B------:R-:W-:Y:S02]  /*27b0*/  VIMNMX R39, PT, PT, R39, 0x46a00000, PT ;  /* 0x46a0000027277848 */ /* 0x000fe40003fe0100 */
[----:B------:R-:W-:-:S05]  /*27c0*/  SEL R38, R9, 0x63400000, !P0 ;  /* 0x6340000009267807 */ /* 0x000fca0004000000 */
[----:B------:R-:W-:-:S04]  /*27d0*/  IMAD.IADD R38, R39, 0x1, -R38 ;  /* 0x0000000127267824 */ /* 0x000fc800078e0a26 */
[----:B------:R-:W-:-:S06]  /*27e0*/  VIADD R47, R38, 0x7fe00000 ;  /* 0x7fe00000262f7836 */ /* 0x000fcc0000000000 */
[----:B------:R-:W-:-:S10]  /*27f0*/  DMUL R48, R42, R46 ;  /* 0x0000002e2a307228 */ /* 0x000fd40000000000 */
[----:B------:R-:W-:-:S13]  /*2800*/  FSETP.GTU.AND P0, PT, |R49|, 1.469367938527859385e-39, PT ;  /* 0x001000003100780b */ /* 0x000fda0003f0c200 */
[----:B------:R-:W-:Y:S05]  /*2810*/  @P0 BRA `(.L_x_38) ;  /* 0x0000000000940947 */ /* 0x000fea0003800000 */
[----:B------:R-:W-:Y:S01]  /*2820*/  DFMA R34, R42, -R34, R40 ;  /* 0x800000222a22722b */ /* 0x000fe20000000028 */
[----:B------:R-:W-:-:S09]  /*2830*/  IMAD.MOV.U32 R46, RZ, RZ, RZ ;  /* 0x000000ffff2e7224 */ /* 0x000fd200078e00ff */
[C---:B------:R-:W-:Y:S02]  /*2840*/  FSETP.NEU.AND P0, PT, R35.reuse, RZ, PT ;  /* 0x000000ff2300720b */ /* 0x040fe40003f0d000 */
[----:B------:R-:W-:-:S04]  /*2850*/  LOP3.LUT R36, R35, 0x80000000, R37, 0x48, !PT ;  /* 0x8000000023247812 */ /* 0x000fc800078e4825 */
[----:B------:R-:W-:-:S07]  /*2860*/  LOP3.LUT R47, R36, R47, RZ, 0xfc, !PT ;  /* 0x0000002f242f7212 */ /* 0x000fce00078efcff */
[----:B------:R-:W-:Y:S05]  /*2870*/  @!P0 BRA `(.L_x_38) ;  /* 0x00000000007c8947 */ /* 0x000fea0003800000 */
[----:B------:R-:W-:Y:S01]  /*2880*/  IMAD.MOV R35, RZ, RZ, -R38 ;  /* 0x000000ffff237224 */ /* 0x000fe200078e0a26 */
[----:B------:R-:W-:Y:S01]  /*2890*/  IADD3 R38, PT, PT, -R38, -0x43300000, RZ ;  /* 0xbcd0000026267810 */ /* 0x000fe20007ffe1ff */
[----:B------:R-:W-:-:S06]  /*28a0*/  IMAD.MOV.U32 R34, RZ, RZ, RZ ;  /* 0x000000ffff227224 */ /* 0x000fcc00078e00ff */
[----:B------:R-:W-:Y:S02]  /*28b0*/  DFMA R34, R48, -R34, R42 ;  /* 0x800000223022722b */ /* 0x000fe4000000002a */
[----:B------:R-:W-:-:S08]  /*28c0*/  DMUL.RP R42, R42, R46 ;  /* 0x0000002e2a2a7228 */ /* 0x000fd00000008000 */
[----:B------:R-:W-:Y:S02]  /*28d0*/  FSETP.NEU.AND P0, PT, |R35|, R38, PT ;  /* 0x000000262300720b */ /* 0x000fe40003f0d200 */
[----:B------:R-:W-:Y:S02]  /*28e0*/  LOP3.LUT R7, R43, R36, RZ, 0x3c, !PT ;  /* 0x000000242b077212 */ /* 0x000fe400078e3cff */
[----:B------:R-:W-:Y:S02]  /*28f0*/  FSEL R48, R42, R48, !P0 ;  /* 0x000000302a307208 */ /* 0x000fe40004000000 */
[----:B------:R-:W-:Y:S01]  /*2900*/  FSEL R49, R7, R49, !P0 ;  /* 0x0000003107317208 */ /* 0x000fe20004000000 */
[----:B------:R-:W-:Y:S06]  /*2910*/  BRA `(.L_x_38) ;  /* 0x0000000000547947 */ /* 0x000fec0003800000 */
.L_x_37:
[----:B------:R-:W-:-:S14]  /*2920*/  DSETP.NAN.AND P0, PT, R38, R38, PT ;  /* 0x000000262600722a */ /* 0x000fdc0003f08000 */
[----:B------:R-:W-:Y:S05]  /*2930*/  @P0 BRA `(.L_x_39) ;  /* 0x0000000000440947 */ /* 0x000fea0003800000 */
[----:B------:R-:W-:-:S14]  /*2940*/  DSETP.NAN.AND P0, PT, R36, R36, PT ;  /* 0x000000242400722a */ /* 0x000fdc0003f08000 */
[----:B------:R-:W-:Y:S05]  /*2950*/  @P0 BRA `(.L_x_40) ;  /* 0x0000000000300947 */ /* 0x000fea0003800000 */
[----:B------:R-:W-:Y:S01]  /*2960*/  ISETP.NE.AND P0, PT, R46, R47, PT ;  /* 0x0000002f2e00720c */ /* 0x000fe20003f05270 */
[----:B------:R-:W-:Y:S01]  /*2970*/  IMAD.MOV.U32 R48, RZ, RZ, 0x0 ;  /* 0x00000000ff307424 */ /* 0x000fe200078e00ff */
[----:B------:R-:W-:-:S11]  /*2980*/  MOV R49, 0xfff80000 ;  /* 0xfff8000000317802 */ /* 0x000fd60000000f00 */
[----:B------:R-:W-:Y:S05]  /*2990*/  @!P0 BRA `(.L_x_38) ;  /* 0x0000000000348947 */ /* 0x000fea0003800000 */
[----:B------:R-:W-:Y:S02]  /*29a0*/  ISETP.NE.AND P0, PT, R46, 0x7ff00000, PT ;  /* 0x7ff000002e00780c */ /* 0x000fe40003f05270 */
[----:B------:R-:W-:Y:S02]  /*29b0*/  LOP3.LUT R49, R39, 0x80000000, R37, 0x48, !PT ;  /* 0x8000000027317812 */ /* 0x000fe400078e4825 */
[----:B------:R-:W-:-:S13]  /*29c0*/  ISETP.EQ.OR P0, PT, R47, RZ, !P0 ;  /* 0x000000ff2f00720c */ /* 0x000fda0004702670 */
[----:B------:R-:W-:Y:S01]  /*29d0*/  @P0 LOP3.LUT R7, R49, 0x7ff00000, RZ, 0xfc, !PT ;  /* 0x7ff0000031070812 */ /* 0x000fe200078efcff */
[----:B------:R-:W-:Y:S02]  /*29e0*/  @!P0 IMAD.MOV.U32 R48, RZ, RZ, RZ ;  /* 0x000000ffff308224 */ /* 0x000fe400078e00ff */
[----:B------:R-:W-:Y:S02]  /*29f0*/  @P0 IMAD.MOV.U32 R48, RZ, RZ, RZ ;  /* 0x000000ffff300224 */ /* 0x000fe400078e00ff */
[----:B------:R-:W-:Y:S01]  /*2a00*/  @P0 IMAD.MOV.U32 R49, RZ, RZ, R7 ;  /* 0x000000ffff310224 */ /* 0x000fe200078e0007 */
[----:B------:R-:W-:Y:S06]  /*2a10*/  BRA `(.L_x_38) ;  /* 0x0000000000147947 */ /* 0x000fec0003800000 */
.L_x_40:
[----:B------:R-:W-:Y:S01]  /*2a20*/  LOP3.LUT R49, R37, 0x80000, RZ, 0xfc, !PT ;  /* 0x0008000025317812 */ /* 0x000fe200078efcff */
[----:B------:R-:W-:Y:S01]  /*2a30*/  IMAD.MOV.U32 R48, RZ, RZ, R36 ;  /* 0x000000ffff307224 */ /* 0x000fe200078e0024 */
[----:B------:R-:W-:Y:S06]  /*2a40*/  BRA `(.L_x_38) ;  /* 0x0000000000087947 */ /* 0x000fec0003800000 */
.L_x_39:
[----:B------:R-:W-:Y:S01]  /*2a50*/  LOP3.LUT R49, R39, 0x80000, RZ, 0xfc, !PT ;  /* 0x0008000027317812 */ /* 0x000fe200078efcff */
[----:B------:R-:W-:-:S07]  /*2a60*/  IMAD.MOV.U32 R48, RZ, RZ, R38 ;  /* 0x000000ffff307224 */ /* 0x000fce00078e0026 */
.L_x_38:
[----:B------:R-:W-:Y:S05]  /*2a70*/  BSYNC.RECONVERGENT B4 ;  /* 0x0000000000047941 */ /* 0x000fea0003800200 */
.L_x_36:
[----:B------:R-:W-:Y:S02]  /*2a80*/  IMAD.MOV.U32 R9, RZ, RZ, 0x0 ;  /* 0x00000000ff097424 */ /* 0x000fe400078e00ff */
[----:B------:R-:W-:Y:S02]  /*2a90*/  IMAD.MOV.U32 R38, RZ, RZ, R48 ;  /* 0x000000ffff267224 */ /* 0x000fe400078e0030 */
[----:B------:R-:W-:Y:S01]  /*2aa0*/  IMAD.MOV.U32 R39, RZ, RZ, R49 ;  /* 0x000000ffff277224 */ /* 0x000fe200078e0031 */
[----:B------:R-:W-:Y:S06]  /*2ab0*/  RET.REL.NODEC R8 `(berk_jones_kernel) ;  /* 0xffffffd408507950 */ /* 0x000fec0003c3ffff */
.L_x_41:
[----:B------:R-:W-:-:S00]  /*2ac0*/  BRA `(.L_x_41) ;  /* 0xfffffffc00fc7947 */ /* 0x000fc0000383ffff */
[----:B------:R-:W-:-:S00]  /*2ad0*/  NOP ;  /* 0x0000000000007918 */ /* 0x000fc00000000000 */
        /* <DEDUP_REMOVED lines=10> */
.L_x_43:


//--------------------- .nv.shared.reserved.0     --------------------------
	.section	.nv.shared.reserved.0,"aw",@nobits
	.weak		__nv_reservedSMEM_offset_0_alias
	.size		__nv_reservedSMEM_offset_0_alias, 0, 64
	.other		__nv_reservedSMEM_offset_0_alias,@"STO_CUDA_RESERVED_SHARED STV_DEFAULT"
__nv_reservedSMEM_offset_0_alias:
	.zero		0
	.zero		64


//--------------------- .nv.constant0.berk_jones_kernel --------------------------
	.section	.nv.constant0.berk_jones_kernel,"a",@progbits
	.sectionflags	@""
	.align	4
.nv.constant0.berk_jones_kernel:
	.zero		944


//--------------------- SYMBOLS --------------------------

	.type		.nv.reservedSmem.offset0,@object
	.size		.nv.reservedSmem.offset0,0x4
